	.target	sm_100a

	.elftype	@"ET_EXEC"


//--------------------- .note.nv.tkinfo           --------------------------
	.section	.note.nv.tkinfo,"",@"SHT_NOTE"
	.sectionflags	@"SHF_NOTE_NV_TKINFO"
	.tkinfo
        /*0018*/ 	.word	0x00000002
        /*0030*/ 	.string	""
        /*0030*/ 	.string	"ptxas"
        /*0030*/ 	.string	"Cuda compilation tools, release 13.0, V13.0.88"
        /*0030*/ 	.string	"Build cuda_13.0.r13.0/compiler.36424714_0"
        /*0030*/ 	.string	"-arch sm_100a -m 64 "



//--------------------- .note.nv.cuinfo           --------------------------
	.section	.note.nv.cuinfo,"",@"SHT_NOTE"
	.sectionflags	@"SHF_NOTE_NV_CUINFO"
        /*0018*/ 	.short	0x0002
        /*001a*/ 	.short	0x0064
        /*001c*/ 	.short	0x0082
	.zero		2


//--------------------- .nv.info                  --------------------------
	.section	.nv.info,"",@"SHT_CUDA_INFO"
	.align	4


	//----- nvinfo : EIATTR_REGCOUNT
	.align		4
        /*0000*/ 	.byte	0x04, 0x2f
        /*0002*/ 	.short	(.L_19 - .L_18)
	.align		4
.L_18:
        /*0004*/ 	.word	index@(_ZN7cutlass13device_kernelINS_4gemm6kernel13GemmUniversalIN4cute5tupleIJiiiiEEENS1_10collective13CollectiveMmaINS1_35MainloopSm100TmaUmmaWarpSpecializedILi4ELi2ELi4ENS5_IJNS4_1CILi1EEESB_SB_EEEEENS5_IJNSA_ILi64EEENSA_ILi128EEESE_EEENS_10tfloat32_tENS5_IJlSB_lEEESH_SI_NS4_8TiledMMAINS4_8MMA_AtomIJNS4_17SM100_MMA_TF32_SSISH_SH_fLi64ELi128ELNS4_4UMMA5MajorE0ELSN_0ELNSM_7ScaleInE0ELSO_0EEEEEENS4_6LayoutISC_NS5_IJNSA_ILi0EEESS_SS_EEEEENS5_IJNS4_10UnderscoreESV_SV_EEEEENS4_13SM90_TMA_LOADENS4_14ComposedLayoutINS4_7SwizzleILi3ELi4ELi3EEENS4_18smem_ptr_flag_bitsILi32EEENSR_INS5_IJNSA_ILi8EEENSA_ILi32EEEEEENS5_IJS15_SB_EEEEEEEvNS4_8identityESY_S19_vS1A_EENS_8epilogue10collective18CollectiveEpilogueINS1C_23Sm100TmaWarpSpecializedILi4ELi2ELi16ELb1ELb0EEEJSG_NS5_IJNSR_ISE_SB_EENSR_IS15_SB_EEEEESH_SI_SH_SI_NS1C_6fusion15FusionCallbacksIS1G_NS1K_17LinearCombinationISH_fSH_fLNS_15FloatRoundStyleE2EEESG_S1J_JEEENS4_5SM1004TMEM4LOAD26SM100_TMEM_LOAD_16dp128b8xESY_S19_NS4_17SM75_U32x4_LDSM_NENS4_14SM90_TMA_STOREES19_NS4_17SM90_U32x4_STSM_NENS4_39AutoVectorizingCopyWithAssumedAlignmentILi128EEEEEEvvEEEEvNT_6ParamsE)
        /*0008*/ 	.word	0x0000005e


	//----- nvinfo : EIATTR_FRAME_SIZE
	.align		4
.L_19:
        /*000c*/ 	.byte	0x04, 0x11
        /*000e*/ 	.short	(.L_21 - .L_20)
	.align		4
.L_20:
        /*0010*/ 	.word	index@($__internal_2_$__cuda_sm10x_tcgen05_guardrail_trap_unallocated_columns_being_dealloced)
        /*0014*/ 	.word	0x00000000


	//----- nvinfo : EIATTR_FRAME_SIZE
	.align		4
.L_21:
        /*0018*/ 	.byte	0x04, 0x11
        /*001a*/ 	.short	(.L_23 - .L_22)
	.align		4
.L_22:
        /*001c*/ 	.word	index@($__internal_1_$__cuda_sm10x_tcgen05_guardrail_trap_phase_invalid_during_alloc)
        /*0020*/ 	.word	0x00000000


	//----- nvinfo : EIATTR_FRAME_SIZE
	.align		4
.L_23:
        /*0024*/ 	.byte	0x04, 0x11
        /*0026*/ 	.short	(.L_25 - .L_24)
	.align		4
.L_24:
        /*0028*/ 	.word	index@($__internal_0_$__cuda_sm10x_tcgen05_guardrail_trap_col_being_dealloced_not_returned_by_alloc)
        /*002c*/ 	.word	0x00000000


	//----- nvinfo : EIATTR_FRAME_SIZE
	.align		4
.L_25:
        /*0030*/ 	.byte	0x04, 0x11
        /*0032*/ 	.short	(.L_27 - .L_26)
	.align		4
.L_26:
        /*0034*/ 	.word	index@(_ZN7cutlass13device_kernelINS_4gemm6kernel13GemmUniversalIN4cute5tupleIJiiiiEEENS1_10collective13CollectiveMmaINS1_35MainloopSm100TmaUmmaWarpSpecializedILi4ELi2ELi4ENS5_IJNS4_1CILi1EEESB_SB_EEEEENS5_IJNSA_ILi64EEENSA_ILi128EEESE_EEENS_10tfloat32_tENS5_IJlSB_lEEESH_SI_NS4_8TiledMMAINS4_8MMA_AtomIJNS4_17SM100_MMA_TF32_SSISH_SH_fLi64ELi128ELNS4_4UMMA5MajorE0ELSN_0ELNSM_7ScaleInE0ELSO_0EEEEEENS4_6LayoutISC_NS5_IJNSA_ILi0EEESS_SS_EEEEENS5_IJNS4_10UnderscoreESV_SV_EEEEENS4_13SM90_TMA_LOADENS4_14ComposedLayoutINS4_7SwizzleILi3ELi4ELi3EEENS4_18smem_ptr_flag_bitsILi32EEENSR_INS5_IJNSA_ILi8EEENSA_ILi32EEEEEENS5_IJS15_SB_EEEEEEEvNS4_8identityESY_S19_vS1A_EENS_8epilogue10collective18CollectiveEpilogueINS1C_23Sm100TmaWarpSpecializedILi4ELi2ELi16ELb1ELb0EEEJSG_NS5_IJNSR_ISE_SB_EENSR_IS15_SB_EEEEESH_SI_SH_SI_NS1C_6fusion15FusionCallbacksIS1G_NS1K_17LinearCombinationISH_fSH_fLNS_15FloatRoundStyleE2EEESG_S1J_JEEENS4_5SM1004TMEM4LOAD26SM100_TMEM_LOAD_16dp128b8xESY_S19_NS4_17SM75_U32x4_LDSM_NENS4_14SM90_TMA_STOREES19_NS4_17SM90_U32x4_STSM_NENS4_39AutoVectorizingCopyWithAssumedAlignmentILi128EEEEEEvvEEEEvNT_6ParamsE)
        /*0038*/ 	.word	0x00000000


	//----- nvinfo : EIATTR_MIN_STACK_SIZE
	.align		4
.L_27:
        /*003c*/ 	.byte	0x04, 0x12
        /*003e*/ 	.short	(.L_29 - .L_28)
	.align		4
.L_28:
        /*0040*/ 	.word	index@(_ZN7cutlass13device_kernelINS_4gemm6kernel13GemmUniversalIN4cute5tupleIJiiiiEEENS1_10collective13CollectiveMmaINS1_35MainloopSm100TmaUmmaWarpSpecializedILi4ELi2ELi4ENS5_IJNS4_1CILi1EEESB_SB_EEEEENS5_IJNSA_ILi64EEENSA_ILi128EEESE_EEENS_10tfloat32_tENS5_IJlSB_lEEESH_SI_NS4_8TiledMMAINS4_8MMA_AtomIJNS4_17SM100_MMA_TF32_SSISH_SH_fLi64ELi128ELNS4_4UMMA5MajorE0ELSN_0ELNSM_7ScaleInE0ELSO_0EEEEEENS4_6LayoutISC_NS5_IJNSA_ILi0EEESS_SS_EEEEENS5_IJNS4_10UnderscoreESV_SV_EEEEENS4_13SM90_TMA_LOADENS4_14ComposedLayoutINS4_7SwizzleILi3ELi4ELi3EEENS4_18smem_ptr_flag_bitsILi32EEENSR_INS5_IJNSA_ILi8EEENSA_ILi32EEEEEENS5_IJS15_SB_EEEEEEEvNS4_8identityESY_S19_vS1A_EENS_8epilogue10collective18CollectiveEpilogueINS1C_23Sm100TmaWarpSpecializedILi4ELi2ELi16ELb1ELb0EEEJSG_NS5_IJNSR_ISE_SB_EENSR_IS15_SB_EEEEESH_SI_SH_SI_NS1C_6fusion15FusionCallbacksIS1G_NS1K_17LinearCombinationISH_fSH_fLNS_15FloatRoundStyleE2EEESG_S1J_JEEENS4_5SM1004TMEM4LOAD26SM100_TMEM_LOAD_16dp128b8xESY_S19_NS4_17SM75_U32x4_LDSM_NENS4_14SM90_TMA_STOREES19_NS4_17SM90_U32x4_STSM_NENS4_39AutoVectorizingCopyWithAssumedAlignmentILi128EEEEEEvvEEEEvNT_6ParamsE)
        /*0044*/ 	.word	0x00000000
.L_29:


//--------------------- .nv.compat                --------------------------
	.section	.nv.compat,"",@"SHT_CUDA_COMPAT_INFO"
	.align	4
        /*0000*/ 	.byte	0x02, 0x09, 0x01, 0x00, 0x02, 0x02, 0x02, 0x00, 0x02, 0x05, 0x05, 0x00, 0x03, 0x07, 0x01, 0x01
        /*0010*/ 	.byte	0x02, 0x03, 0x01, 0x00, 0x02, 0x06, 0x01, 0x00, 0x04, 0x0b, 0x08, 0x00, 0x09, 0x00, 0x00, 0x00
        /*0020*/ 	.byte	0x00, 0x00, 0x00, 0x00


//--------------------- .nv.info._ZN7cutlass13device_kernelINS_4gemm6kernel13GemmUniversalIN4cute5tupleIJiiiiEEENS1_10collective13CollectiveMmaINS1_35MainloopSm100TmaUmmaWarpSpecializedILi4ELi2ELi4ENS5_IJNS4_1CILi1EEESB_SB_EEEEENS5_IJNSA_ILi64EEENSA_ILi128EEESE_EEENS_10tfloat32_tENS5_IJlSB_lEEESH_SI_NS4_8TiledMMAINS4_8MMA_AtomIJNS4_17SM100_MMA_TF32_SSISH_SH_fLi64ELi128ELNS4_4UMMA5MajorE0ELSN_0ELNSM_7ScaleInE0ELSO_0EEEEEENS4_6LayoutISC_NS5_IJNSA_ILi0EEESS_SS_EEEEENS5_IJNS4_10UnderscoreESV_SV_EEEEENS4_13SM90_TMA_LOADENS4_14ComposedLayoutINS4_7SwizzleILi3ELi4ELi3EEENS4_18smem_ptr_flag_bitsILi32EEENSR_INS5_IJNSA_ILi8EEENSA_ILi32EEEEEENS5_IJS15_SB_EEEEEEEvNS4_8identityESY_S19_vS1A_EENS_8epilogue10collective18CollectiveEpilogueINS1C_23Sm100TmaWarpSpecializedILi4ELi2ELi16ELb1ELb0EEEJSG_NS5_IJNSR_ISE_SB_EENSR_IS15_SB_EEEEESH_SI_SH_SI_NS1C_6fusion15FusionCallbacksIS1G_NS1K_17LinearCombinationISH_fSH_fLNS_15FloatRoundStyleE2EEESG_S1J_JEEENS4_5SM1004TMEM4LOAD26SM100_TMEM_LOAD_16dp128b8xESY_S19_NS4_17SM75_U32x4_LDSM_NENS4_14SM90_TMA_STOREES19_NS4_17SM90_U32x4_STSM_NENS4_39AutoVectorizingCopyWithAssumedAlignmentILi128EEEEEEvvEEEEvNT_6ParamsE --------------------------
	.section	.nv.info._ZN7cutlass13device_kernelINS_4gemm6kernel13GemmUniversalIN4cute5tupleIJiiiiEEENS1_10collective13CollectiveMmaINS1_35MainloopSm100TmaUmmaWarpSpecializedILi4ELi2ELi4ENS5_IJNS4_1CILi1EEESB_SB_EEEEENS5_IJNSA_ILi64EEENSA_ILi128EEESE_EEENS_10tfloat32_tENS5_IJlSB_lEEESH_SI_NS4_8TiledMMAINS4_8MMA_AtomIJNS4_17SM100_MMA_TF32_SSISH_SH_fLi64ELi128ELNS4_4UMMA5MajorE0ELSN_0ELNSM_7ScaleInE0ELSO_0EEEEEENS4_6LayoutISC_NS5_IJNSA_ILi0EEESS_SS_EEEEENS5_IJNS4_10UnderscoreESV_SV_EEEEENS4_13SM90_TMA_LOADENS4_14ComposedLayoutINS4_7SwizzleILi3ELi4ELi3EEENS4_18smem_ptr_flag_bitsILi32EEENSR_INS5_IJNSA_ILi8EEENSA_ILi32EEEEEENS5_IJS15_SB_EEEEEEEvNS4_8identityESY_S19_vS1A_EENS_8epilogue10collective18CollectiveEpilogueINS1C_23Sm100TmaWarpSpecializedILi4ELi2ELi16ELb1ELb0EEEJSG_NS5_IJNSR_ISE_SB_EENSR_IS15_SB_EEEEESH_SI_SH_SI_NS1C_6fusion15FusionCallbacksIS1G_NS1K_17LinearCombinationISH_fSH_fLNS_15FloatRoundStyleE2EEESG_S1J_JEEENS4_5SM1004TMEM4LOAD26SM100_TMEM_LOAD_16dp128b8xESY_S19_NS4_17SM75_U32x4_LDSM_NENS4_14SM90_TMA_STOREES19_NS4_17SM90_U32x4_STSM_NENS4_39AutoVectorizingCopyWithAssumedAlignmentILi128EEEEEEvvEEEEvNT_6ParamsE,"",@"SHT_CUDA_INFO"
	.sectionflags	@""
	.align	4


	//----- nvinfo : EIATTR_CUDA_API_VERSION
	.align		4
        /*0000*/ 	.byte	0x04, 0x37
        /*0002*/ 	.short	(.L_31 - .L_30)
.L_30:
        /*0004*/ 	.word	0x00000082


	//----- nvinfo : EIATTR_KPARAM_INFO
	.align		4
.L_31:
        /*0008*/ 	.byte	0x04, 0x17
        /*000a*/ 	.short	(.L_33 - .L_32)
.L_32:
        /*000c*/ 	.word	0x00000000
        /*0010*/ 	.short	0x0000
        /*0012*/ 	.short	0x0000
        /*0014*/ 	.byte	0x00, 0xf0, 0x01, 0x20


	//----- nvinfo : EIATTR_AT_ENTRY_FRAGMENTS
	.align		4
.L_33:
        /*0018*/ 	.byte	0x04, 0x4f
        /*001a*/ 	.short	(.L_35 - .L_34)


	//   ....[0]....
.L_34:
        /*001c*/ 	.word	0x00000006


	//----- nvinfo : EIATTR_RESERVED_SMEM_USED
	.align		4
.L_35:
        /*0020*/ 	.byte	0x01, 0x41
	.zero		2


	//----- nvinfo : EIATTR_SPARSE_MMA_MASK
	.align		4
        /*0024*/ 	.byte	0x03, 0x50
        /*0026*/ 	.short	0x0000


	//----- nvinfo : EIATTR_TCGEN05_1CTA_USED
	.align		4
        /*0028*/ 	.byte	0x01, 0x51
	.zero		2


	//----- nvinfo : EIATTR_MAXREG_COUNT
	.align		4
        /*002c*/ 	.byte	0x03, 0x1b
        /*002e*/ 	.short	0x00ff


	//----- nvinfo : EIATTR_NUM_BARRIERS
	.align		4
        /*0030*/ 	.byte	0x02, 0x4c
        /*0032*/ 	.byte	0x07
	.zero		1


	//----- nvinfo : EIATTR_EXTERNS
	.align		4
        /*0034*/ 	.byte	0x04, 0x0f
        /*0036*/ 	.short	(.L_37 - .L_36)


	//   ....[0]....
	.align		4
.L_36:
        /*0038*/ 	.word	index@(__assertfail)


	//----- nvinfo : EIATTR_MERCURY_ISA_VERSION
	.align		4
.L_37:
        /*003c*/ 	.byte	0x03, 0x5f
        /*003e*/ 	.short	0x0101


	//----- nvinfo : EIATTR_INT_WARP_WIDE_INSTR_OFFSETS
	.align		4
        /*0040*/ 	.byte	0x04, 0x31
        /*0042*/ 	.short	(.L_39 - .L_38)


	//   ....[0]....
.L_38:
        /*0044*/ 	.word	0x00001f40


	//   ....[1]....
        /*0048*/ 	.word	0x00003ba0


	//   ....[2]....
        /*004c*/ 	.word	0x00003bd0


	//   ....[3]....
        /*0050*/ 	.word	0x00003c20


	//   ....[4]....
        /*0054*/ 	.word	0x00004530


	//   ....[5]....
        /*0058*/ 	.word	0x00004590


	//   ....[6]....
        /*005c*/ 	.word	0x00004670


	//   ....[7]....
        /*0060*/ 	.word	0x000046e0


	//   ....[8]....
        /*0064*/ 	.word	0x000047f0


	//   ....[9]....
        /*0068*/ 	.word	0x00004880


	//   ....[10]....
        /*006c*/ 	.word	0x00004a50


	//   ....[11]....
        /*0070*/ 	.word	0x00004bb0


	//----- nvinfo : EIATTR_COOP_GROUP_MASK_REGIDS
	.align		4
.L_39:
        /*0074*/ 	.byte	0x04, 0x29
        /*0076*/ 	.short	(.L_41 - .L_40)


	//   ....[0]....
.L_40:
        /*0078*/ 	.word	0xffffffff


	//   ....[1]....
        /*007c*/ 	.word	0xffffffff


	//   ....[2]....
        /*0080*/ 	.word	0xffffffff


	//   ....[3]....
        /*0084*/ 	.word	0xffffffff


	//   ....[4]....
        /*0088*/ 	.word	0xffffffff


	//   ....[5]....
        /*008c*/ 	.word	0xffffffff


	//   ....[6]....
        /*0090*/ 	.word	0xffffffff


	//   ....[7]....
        /*0094*/ 	.word	0xffffffff


	//   ....[8]....
        /*0098*/ 	.word	0xffffffff


	//   ....[9]....
        /*009c*/ 	.word	0xffffffff


	//   ....[10]....
        /*00a0*/ 	.word	0xffffffff


	//   ....[11]....
        /*00a4*/ 	.word	0xffffffff


	//   ....[12]....
        /*00a8*/ 	.word	0xffffffff


	//----- nvinfo : EIATTR_COOP_GROUP_INSTR_OFFSETS
	.align		4
.L_41:
        /*00ac*/ 	.byte	0x04, 0x28
        /*00ae*/ 	.short	(.L_43 - .L_42)


	//   ....[0]....
.L_42:
        /*00b0*/ 	.word	0x00000090


	//   ....[1]....
        /*00b4*/ 	.word	0x000004d0


	//   ....[2]....
        /*00b8*/ 	.word	0x00000640


	//   ....[3]....
        /*00bc*/ 	.word	0x000007e0


	//   ....[4]....
        /*00c0*/ 	.word	0x000008e0


	//   ....[5]....
        /*00c4*/ 	.word	0x00000a50


	//   ....[6]....
        /*00c8*/ 	.word	0x00000bf0


	//   ....[7]....
        /*00cc*/ 	.word	0x00001e20


	//   ....[8]....
        /*00d0*/ 	.word	0x00002c00


	//   ....[9]....
        /*00d4*/ 	.word	0x00002e10


	//   ....[10]....
        /*00d8*/ 	.word	0x00002e40


	//   ....[11]....
        /*00dc*/ 	.word	0x00003a90


	//   ....[12]....
        /*00e0*/ 	.word	0x00003cc0


	//----- nvinfo : EIATTR_VRC_CTA_INIT_COUNT
	.align		4
.L_43:
        /*00e4*/ 	.byte	0x02, 0x4a
        /*00e6*/ 	.byte	0x80
	.zero		1


	//----- nvinfo : EIATTR_SYSCALL_OFFSETS
	.align		4
        /*00e8*/ 	.byte	0x04, 0x46
        /*00ea*/ 	.short	(.L_45 - .L_44)


	//   ....[0]....
.L_44:
        /*00ec*/ 	.word	0x00005670


	//   ....[1]....
        /*00f0*/ 	.word	0x00005760


	//   ....[2]....
        /*00f4*/ 	.word	0x00005f90


	//   ....[3]....
        /*00f8*/ 	.word	0x00006950


	//   ....[4]....
        /*00fc*/ 	.word	0x000072b0


	//   ....[5]....
        /*0100*/ 	.word	0x00007c10


	//----- nvinfo : EIATTR_MBARRIER_INSTR_OFFSETS
	.align		4
.L_45:
        /*0104*/ 	.byte	0x04, 0x39
        /*0106*/ 	.short	(.L_47 - .L_46)


	//   ....[0]....
.L_46:
        /*0108*/ 	.word	0x000005b0
        /*010c*/ 	.word	0x000000ff
        /*0110*/ 	.word	0x00000000
        /*0114*/ 	.short	0x0100
        /*0116*/ 	.byte	0x05
	.zero		1


	//   ....[1]....
        /*0118*/ 	.word	0x000005c0
        /*011c*/ 	.word	0x000000ff
        /*0120*/ 	.word	0x00000020
        /*0124*/ 	.short	0x0100
        /*0126*/ 	.byte	0x05
	.zero		1


	//   ....[2]....
        /*0128*/ 	.word	0x000005d0
        /*012c*/ 	.word	0x000000ff
        /*0130*/ 	.word	0x00000008
        /*0134*/ 	.short	0x0100
        /*0136*/ 	.byte	0x05
	.zero		1


	//   ....[3]....
        /*0138*/ 	.word	0x000005e0
        /*013c*/ 	.word	0x000000ff
        /*0140*/ 	.word	0x00000028
        /*0144*/ 	.short	0x0100
        /*0146*/ 	.byte	0x05
	.zero		1


	//   ....[4]....
        /*0148*/ 	.word	0x000005f0
        /*014c*/ 	.word	0x000000ff
        /*0150*/ 	.word	0x00000010
        /*0154*/ 	.short	0x0100
        /*0156*/ 	.byte	0x05
	.zero		1


	//   ....[5]....
        /*0158*/ 	.word	0x00000600
        /*015c*/ 	.word	0x000000ff
        /*0160*/ 	.word	0x00000030
        /*0164*/ 	.short	0x0100
        /*0166*/ 	.byte	0x05
	.zero		1


	//   ....[6]....
        /*0168*/ 	.word	0x00000610
        /*016c*/ 	.word	0x000000ff
        /*0170*/ 	.word	0x00000018
        /*0174*/ 	.short	0x0100
        /*0176*/ 	.byte	0x05
	.zero		1


	//   ....[7]....
        /*0178*/ 	.word	0x00000620
        /*017c*/ 	.word	0x000000ff
        /*0180*/ 	.word	0x00000038
        /*0184*/ 	.short	0x0100
        /*0186*/ 	.byte	0x05
	.zero		1


	//   ....[8]....
        /*0188*/ 	.word	0x00000750
        /*018c*/ 	.word	0x000000ff
        /*0190*/ 	.word	0x00000040
        /*0194*/ 	.short	0x0100
        /*0196*/ 	.byte	0x07
	.zero		1


	//   ....[9]....
        /*0198*/ 	.word	0x00000760
        /*019c*/ 	.word	0x000000ff
        /*01a0*/ 	.word	0x00000060
        /*01a4*/ 	.short	0x0100
        /*01a6*/ 	.byte	0x07
	.zero		1


	//   ....[10]....
        /*01a8*/ 	.word	0x00000770
        /*01ac*/ 	.word	0x000000ff
        /*01b0*/ 	.word	0x00000048
        /*01b4*/ 	.short	0x0100
        /*01b6*/ 	.byte	0x07
	.zero		1


	//   ....[11]....
        /*01b8*/ 	.word	0x00000780
        /*01bc*/ 	.word	0x000000ff
        /*01c0*/ 	.word	0x00000068
        /*01c4*/ 	.short	0x0100
        /*01c6*/ 	.byte	0x07
	.zero		1


	//   ....[12]....
        /*01c8*/ 	.word	0x00000790
        /*01cc*/ 	.word	0x000000ff
        /*01d0*/ 	.word	0x00000050
        /*01d4*/ 	.short	0x0100
        /*01d6*/ 	.byte	0x07
	.zero		1


	//   ....[13]....
        /*01d8*/ 	.word	0x000007a0
        /*01dc*/ 	.word	0x000000ff
        /*01e0*/ 	.word	0x00000070
        /*01e4*/ 	.short	0x0100
        /*01e6*/ 	.byte	0x07
	.zero		1


	//   ....[14]....
        /*01e8*/ 	.word	0x000007b0
        /*01ec*/ 	.word	0x000000ff
        /*01f0*/ 	.word	0x00000058
        /*01f4*/ 	.short	0x0100
        /*01f6*/ 	.byte	0x07
	.zero		1


	//   ....[15]....
        /*01f8*/ 	.word	0x000007c0
        /*01fc*/ 	.word	0x000000ff
        /*0200*/ 	.word	0x00000078
        /*0204*/ 	.short	0x0100
        /*0206*/ 	.byte	0x07
	.zero		1


	//   ....[16]....
        /*0208*/ 	.word	0x000008b0
        /*020c*/ 	.word	0x000000ff
        /*0210*/ 	.word	0x00000080
        /*0214*/ 	.short	0x0100
        /*0216*/ 	.byte	0x05
	.zero		1


	//   ....[17]....
        /*0218*/ 	.word	0x000008c0
        /*021c*/ 	.word	0x000000ff
        /*0220*/ 	.word	0x00000088
        /*0224*/ 	.short	0x0100
        /*0226*/ 	.byte	0x05
	.zero		1


	//   ....[18]....
        /*0228*/ 	.word	0x00000a00
        /*022c*/ 	.word	0x000000ff
        /*0230*/ 	.word	0x00000090
        /*0234*/ 	.short	0x0100
        /*0236*/ 	.byte	0x05
	.zero		1


	//   ....[19]....
        /*0238*/ 	.word	0x00000a10
        /*023c*/ 	.word	0x000000ff
        /*0240*/ 	.word	0x000000a0
        /*0244*/ 	.short	0x0100
        /*0246*/ 	.byte	0x05
	.zero		1


	//   ....[20]....
        /*0248*/ 	.word	0x00000a20
        /*024c*/ 	.word	0x000000ff
        /*0250*/ 	.word	0x00000098
        /*0254*/ 	.short	0x0100
        /*0256*/ 	.byte	0x05
	.zero		1


	//   ....[21]....
        /*0258*/ 	.word	0x00000a30
        /*025c*/ 	.word	0x000000ff
        /*0260*/ 	.word	0x000000a8
        /*0264*/ 	.short	0x0100
        /*0266*/ 	.byte	0x05
	.zero		1


	//   ....[22]....
        /*0268*/ 	.word	0x00000b60
        /*026c*/ 	.word	0x000000ff
        /*0270*/ 	.word	0x000000b0
        /*0274*/ 	.short	0x0100
        /*0276*/ 	.byte	0x07
	.zero		1


	//   ....[23]....
        /*0278*/ 	.word	0x00000b70
        /*027c*/ 	.word	0x000000ff
        /*0280*/ 	.word	0x000000d0
        /*0284*/ 	.short	0x0100
        /*0286*/ 	.byte	0x07
	.zero		1


	//   ....[24]....
        /*0288*/ 	.word	0x00000b80
        /*028c*/ 	.word	0x000000ff
        /*0290*/ 	.word	0x000000b8
        /*0294*/ 	.short	0x0100
        /*0296*/ 	.byte	0x07
	.zero		1


	//   ....[25]....
        /*0298*/ 	.word	0x00000b90
        /*029c*/ 	.word	0x000000ff
        /*02a0*/ 	.word	0x000000d8
        /*02a4*/ 	.short	0x0100
        /*02a6*/ 	.byte	0x07
	.zero		1


	//   ....[26]....
        /*02a8*/ 	.word	0x00000ba0
        /*02ac*/ 	.word	0x000000ff
        /*02b0*/ 	.word	0x000000c0
        /*02b4*/ 	.short	0x0100
        /*02b6*/ 	.byte	0x07
	.zero		1


	//   ....[27]....
        /*02b8*/ 	.word	0x00000bb0
        /*02bc*/ 	.word	0x000000ff
        /*02c0*/ 	.word	0x000000e0
        /*02c4*/ 	.short	0x0100
        /*02c6*/ 	.byte	0x07
	.zero		1


	//   ....[28]....
        /*02c8*/ 	.word	0x00000bc0
        /*02cc*/ 	.word	0x000000ff
        /*02d0*/ 	.word	0x000000c8
        /*02d4*/ 	.short	0x0100
        /*02d6*/ 	.byte	0x07
	.zero		1


	//   ....[29]....
        /*02d8*/ 	.word	0x00000bd0
        /*02dc*/ 	.word	0x000000ff
        /*02e0*/ 	.word	0x000000e8
        /*02e4*/ 	.short	0x0100
        /*02e6*/ 	.byte	0x07
	.zero		1


	//   ....[30]....
        /*02e8*/ 	.word	0x00000cc0
        /*02ec*/ 	.word	0x000000ff
        /*02f0*/ 	.word	0x000000f0
        /*02f4*/ 	.short	0x0100
        /*02f6*/ 	.byte	0x05
	.zero		1


	//   ....[31]....
        /*02f8*/ 	.word	0x00000cd0
        /*02fc*/ 	.word	0x000000ff
        /*0300*/ 	.word	0x00000100
        /*0304*/ 	.short	0x0100
        /*0306*/ 	.byte	0x05
	.zero		1


	//   ....[32]....
        /*0308*/ 	.word	0x00000ce0
        /*030c*/ 	.word	0x000000ff
        /*0310*/ 	.word	0x000000f8
        /*0314*/ 	.short	0x0100
        /*0316*/ 	.byte	0x05
	.zero		1


	//   ....[33]....
        /*0318*/ 	.word	0x00000cf0
        /*031c*/ 	.word	0x000000ff
        /*0320*/ 	.word	0x00000108
        /*0324*/ 	.short	0x0100
        /*0326*/ 	.byte	0x05
	.zero		1


	//   ....[34]....
        /*0328*/ 	.word	0x000015c0
        /*032c*/ 	.word	0x00000002
        /*0330*/ 	.word	0x00000100
        /*0334*/ 	.short	0x010a
        /*0336*/ 	.byte	0xff
	.zero		1


	//   ....[35]....
        /*0338*/ 	.word	0x000015f0
        /*033c*/ 	.word	0x00000002
        /*0340*/ 	.word	0x000000f0
        /*0344*/ 	.short	0x0101
        /*0346*/ 	.byte	0xff
	.zero		1


	//   ....[36]....
        /*0348*/ 	.word	0x000016c0
        /*034c*/ 	.word	0x000000ff
        /*0350*/ 	.word	0x00000020
        /*0354*/ 	.short	0x010a
        /*0356*/ 	.byte	0x08
	.zero		1


	//   ....[37]....
        /*0358*/ 	.word	0x00001760
        /*035c*/ 	.word	0x000000ff
        /*0360*/ 	.word	0x00000020
        /*0364*/ 	.short	0x010a
        /*0366*/ 	.byte	0x21
	.zero		1


	//   ....[38]....
        /*0368*/ 	.word	0x000018b0
        /*036c*/ 	.word	0x000000ff
        /*0370*/ 	.word	0x00000020
        /*0374*/ 	.short	0x010a
        /*0376*/ 	.byte	0x08
	.zero		1


	//   ....[39]....
        /*0378*/ 	.word	0x00001a80
        /*037c*/ 	.word	0x000000ff
        /*0380*/ 	.word	0x00000088
        /*0384*/ 	.short	0x0101
        /*0386*/ 	.byte	0x04
	.zero		1


	//   ....[40]....
        /*0388*/ 	.word	0x00001aa0
        /*038c*/ 	.word	0x000000ff
        /*0390*/ 	.word	0x00000020
        /*0394*/ 	.short	0x010a
        /*0396*/ 	.byte	0x08
	.zero		1


	//   ....[41]....
        /*0398*/ 	.word	0x00001b20
        /*039c*/ 	.word	0x000000ff
        /*03a0*/ 	.word	0x00000020
        /*03a4*/ 	.short	0x010a
        /*03a6*/ 	.byte	0x21
	.zero		1


	//   ....[42]....
        /*03a8*/ 	.word	0x00001c70
        /*03ac*/ 	.word	0x000000ff
        /*03b0*/ 	.word	0x00000020
        /*03b4*/ 	.short	0x010a
        /*03b6*/ 	.byte	0x08
	.zero		1


	//   ....[43]....
        /*03b8*/ 	.word	0x00001e50
        /*03bc*/ 	.word	0x00000002
        /*03c0*/ 	.word	0x00000090
        /*03c4*/ 	.short	0x010a
        /*03c6*/ 	.byte	0xff
	.zero		1


	//   ....[44]....
        /*03c8*/ 	.word	0x00001f10
        /*03cc*/ 	.word	0x00000002
        /*03d0*/ 	.word	0x00000000
        /*03d4*/ 	.short	0x0101
        /*03d6*/ 	.byte	0xff
	.zero		1


	//   ....[45]....
        /*03d8*/ 	.word	0x00002470
        /*03dc*/ 	.word	0x000000ff
        /*03e0*/ 	.word	0x00000000
        /*03e4*/ 	.short	0x010a
        /*03e6*/ 	.byte	0x05
	.zero		1


	//   ....[46]....
        /*03e8*/ 	.word	0x00002500
        /*03ec*/ 	.word	0x000000ff
        /*03f0*/ 	.word	0x00000000
        /*03f4*/ 	.short	0x010a
        /*03f6*/ 	.byte	0x05
	.zero		1


	//   ....[47]....
        /*03f8*/ 	.word	0x00002590
        /*03fc*/ 	.word	0x000000ff
        /*0400*/ 	.word	0x00000000
        /*0404*/ 	.short	0x010a
        /*0406*/ 	.byte	0x05
	.zero		1


	//   ....[48]....
        /*0408*/ 	.word	0x00002630
        /*040c*/ 	.word	0x00000000
        /*0410*/ 	.word	0x00000000
        /*0414*/ 	.short	0x010a
        /*0416*/ 	.byte	0xff
	.zero		1


	//   ....[49]....
        /*0418*/ 	.word	0x00002750
        /*041c*/ 	.word	0x00000000
        /*0420*/ 	.word	0x000000f0
        /*0424*/ 	.short	0x010a
        /*0426*/ 	.byte	0xff
	.zero		1


	//   ....[50]....
        /*0428*/ 	.word	0x000027c0
        /*042c*/ 	.word	0x00000000
        /*0430*/ 	.word	0x00000000
        /*0434*/ 	.short	0x0101
        /*0436*/ 	.byte	0xff
	.zero		1


	//   ....[51]....
        /*0438*/ 	.word	0x000027e0
        /*043c*/ 	.word	0x000000ff
        /*0440*/ 	.word	0x000000a0
        /*0444*/ 	.short	0x010a
        /*0446*/ 	.byte	0x05
	.zero		1


	//   ....[52]....
        /*0448*/ 	.word	0x00002900
        /*044c*/ 	.word	0x00000000
        /*0450*/ 	.word	0x00000090
        /*0454*/ 	.short	0x010a
        /*0456*/ 	.byte	0xff
	.zero		1


	//   ....[53]....
        /*0458*/ 	.word	0x00002a00
        /*045c*/ 	.word	0x00000000
        /*0460*/ 	.word	0x00000000
        /*0464*/ 	.short	0x0101
        /*0466*/ 	.byte	0xff
	.zero		1


	//   ....[54]....
        /*0468*/ 	.word	0x00002a90
        /*046c*/ 	.word	0x000000ff
        /*0470*/ 	.word	0x000000a0
        /*0474*/ 	.short	0x0106
        /*0476*/ 	.byte	0x05
	.zero		1


	//   ....[55]....
        /*0478*/ 	.word	0x00002ab0
        /*047c*/ 	.word	0x000000ff
        /*0480*/ 	.word	0x000000a0
        /*0484*/ 	.short	0x010a
        /*0486*/ 	.byte	0x05
	.zero		1


	//   ....[56]....
        /*0488*/ 	.word	0x00002b40
        /*048c*/ 	.word	0x000000ff
        /*0490*/ 	.word	0x000000a0
        /*0494*/ 	.short	0x0106
        /*0496*/ 	.byte	0x04
	.zero		1


	//   ....[57]....
        /*0498*/ 	.word	0x00002b80
        /*049c*/ 	.word	0x00000000
        /*04a0*/ 	.word	0x000000a0
        /*04a4*/ 	.short	0x010a
        /*04a6*/ 	.byte	0xff
	.zero		1


	//   ....[58]....
        /*04a8*/ 	.word	0x00003140
        /*04ac*/ 	.word	0x00000000
        /*04b0*/ 	.word	0x00000090
        /*04b4*/ 	.short	0x010a
        /*04b6*/ 	.byte	0xff
	.zero		1


	//   ....[59]....
        /*04b8*/ 	.word	0x00003250
        /*04bc*/ 	.word	0x00000003
        /*04c0*/ 	.word	0x00000000
        /*04c4*/ 	.short	0x0101
        /*04c6*/ 	.byte	0xff
	.zero		1


	//   ....[60]....
        /*04c8*/ 	.word	0x00003260
        /*04cc*/ 	.word	0x000000ff
        /*04d0*/ 	.word	0x00000000
        /*04d4*/ 	.short	0x010a
        /*04d6*/ 	.byte	0x07
	.zero		1


	//   ....[61]....
        /*04d8*/ 	.word	0x000032e0
        /*04dc*/ 	.word	0x000000ff
        /*04e0*/ 	.word	0x000000d0
        /*04e4*/ 	.short	0x010a
        /*04e6*/ 	.byte	0x06
	.zero		1


	//   ....[62]....
        /*04e8*/ 	.word	0x000033b0
        /*04ec*/ 	.word	0x000000ff
        /*04f0*/ 	.word	0x00000000
        /*04f4*/ 	.short	0x010a
        /*04f6*/ 	.byte	0x0b
	.zero		1


	//   ....[63]....
        /*04f8*/ 	.word	0x000034e0
        /*04fc*/ 	.word	0x000000ff
        /*0500*/ 	.word	0x00000000
        /*0504*/ 	.short	0x010a
        /*0506*/ 	.byte	0x22
	.zero		1


	//   ....[64]....
        /*0508*/ 	.word	0x000038c0
        /*050c*/ 	.word	0x000000ff
        /*0510*/ 	.word	0x00000000
        /*0514*/ 	.short	0x010a
        /*0516*/ 	.byte	0x06
	.zero		1


	//   ....[65]....
        /*0518*/ 	.word	0x00003950
        /*051c*/ 	.word	0x000000ff
        /*0520*/ 	.word	0x00000000
        /*0524*/ 	.short	0x010a
        /*0526*/ 	.byte	0x06
	.zero		1


	//   ....[66]....
        /*0528*/ 	.word	0x000039e0
        /*052c*/ 	.word	0x000000ff
        /*0530*/ 	.word	0x00000000
        /*0534*/ 	.short	0x010a
        /*0536*/ 	.byte	0x06
	.zero		1


	//   ....[67]....
        /*0538*/ 	.word	0x00003a70
        /*053c*/ 	.word	0x000000ff
        /*0540*/ 	.word	0x00000000
        /*0544*/ 	.short	0x010a
        /*0546*/ 	.byte	0x07
	.zero		1


	//   ....[68]....
        /*0548*/ 	.word	0x00003ee0
        /*054c*/ 	.word	0x00000000
        /*0550*/ 	.word	0x00000090
        /*0554*/ 	.short	0x010a
        /*0556*/ 	.byte	0xff
	.zero		1


	//   ....[69]....
        /*0558*/ 	.word	0x00003fa0
        /*055c*/ 	.word	0x00000000
        /*0560*/ 	.word	0x00000000
        /*0564*/ 	.short	0x0101
        /*0566*/ 	.byte	0xff
	.zero		1


	//   ....[70]....
        /*0568*/ 	.word	0x000042c0
        /*056c*/ 	.word	0x000000ff
        /*0570*/ 	.word	0x00000088
        /*0574*/ 	.short	0x010a
        /*0576*/ 	.byte	0x07
	.zero		1


	//   ....[71]....
        /*0578*/ 	.word	0x000044b0
        /*057c*/ 	.word	0x000000ff
        /*0580*/ 	.word	0x00000060
        /*0584*/ 	.short	0x010a
        /*0586*/ 	.byte	0x07
	.zero		1


	//   ....[72]....
        /*0588*/ 	.word	0x00004620
        /*058c*/ 	.word	0x000000ff
        /*0590*/ 	.word	0x00000040
        /*0594*/ 	.short	0x010b
        /*0596*/ 	.byte	0x07
	.zero		1


	//   ....[73]....
        /*0598*/ 	.word	0x00004630
        /*059c*/ 	.word	0x000000ff
        /*05a0*/ 	.word	0x00000000
        /*05a4*/ 	.short	0x0101
        /*05a6*/ 	.byte	0x08
	.zero		1


	//   ....[74]....
        /*05a8*/ 	.word	0x00004640
        /*05ac*/ 	.word	0x000000ff
        /*05b0*/ 	.word	0x00000068
        /*05b4*/ 	.short	0x010a
        /*05b6*/ 	.byte	0x07
	.zero		1


	//   ....[75]....
        /*05b8*/ 	.word	0x00004790
        /*05bc*/ 	.word	0x000000ff
        /*05c0*/ 	.word	0x00000048
        /*05c4*/ 	.short	0x010b
        /*05c6*/ 	.byte	0x07
	.zero		1


	//   ....[76]....
        /*05c8*/ 	.word	0x000047a0
        /*05cc*/ 	.word	0x000000ff
        /*05d0*/ 	.word	0x00000000
        /*05d4*/ 	.short	0x0101
        /*05d6*/ 	.byte	0x08
	.zero		1


	//   ....[77]....
        /*05d8*/ 	.word	0x000047b0
        /*05dc*/ 	.word	0x000000ff
        /*05e0*/ 	.word	0x00000070
        /*05e4*/ 	.short	0x010a
        /*05e6*/ 	.byte	0x07
	.zero		1


	//   ....[78]....
        /*05e8*/ 	.word	0x00004930
        /*05ec*/ 	.word	0x000000ff
        /*05f0*/ 	.word	0x00000050
        /*05f4*/ 	.short	0x010b
        /*05f6*/ 	.byte	0x07
	.zero		1


	//   ....[79]....
        /*05f8*/ 	.word	0x00004970
        /*05fc*/ 	.word	0x000000ff
        /*0600*/ 	.word	0x00000000
        /*0604*/ 	.short	0x0101
        /*0606*/ 	.byte	0x08
	.zero		1


	//   ....[80]....
        /*0608*/ 	.word	0x000049b0
        /*060c*/ 	.word	0x000000ff
        /*0610*/ 	.word	0x00000078
        /*0614*/ 	.short	0x010a
        /*0616*/ 	.byte	0x07
	.zero		1


	//   ....[81]....
        /*0618*/ 	.word	0x00004bf0
        /*061c*/ 	.word	0x000000ff
        /*0620*/ 	.word	0x00000058
        /*0624*/ 	.short	0x010b
        /*0626*/ 	.byte	0x07
	.zero		1


	//   ....[82]....
        /*0628*/ 	.word	0x00004c10
        /*062c*/ 	.word	0x000000ff
        /*0630*/ 	.word	0x00000000
        /*0634*/ 	.short	0x0101
        /*0636*/ 	.byte	0x0d
	.zero		1


	//   ....[83]....
        /*0638*/ 	.word	0x00004c40
        /*063c*/ 	.word	0x000000ff
        /*0640*/ 	.word	0x00000060
        /*0644*/ 	.short	0x010a
        /*0646*/ 	.byte	0x07
	.zero		1


	//   ....[84]....
        /*0648*/ 	.word	0x00004c60
        /*064c*/ 	.word	0x000000ff
        /*0650*/ 	.word	0x00000068
        /*0654*/ 	.short	0x010a
        /*0656*/ 	.byte	0x07
	.zero		1


	//   ....[85]....
        /*0658*/ 	.word	0x00004c80
        /*065c*/ 	.word	0x000000ff
        /*0660*/ 	.word	0x00000070
        /*0664*/ 	.short	0x010a
        /*0666*/ 	.byte	0x07
	.zero		1


	//   ....[86]....
        /*0668*/ 	.word	0x00004cc0
        /*066c*/ 	.word	0x00000000
        /*0670*/ 	.word	0x00000078
        /*0674*/ 	.short	0x010a
        /*0676*/ 	.byte	0xff
	.zero		1


	//   ....[87]....
        /*0678*/ 	.word	0x00005030
        /*067c*/ 	.word	0x00000000
        /*0680*/ 	.word	0x00000090
        /*0684*/ 	.short	0x010a
        /*0686*/ 	.byte	0xff
	.zero		1


	//   ....[88]....
        /*0688*/ 	.word	0x00005140
        /*068c*/ 	.word	0x00000000
        /*0690*/ 	.word	0x00000000
        /*0694*/ 	.short	0x0101
        /*0696*/ 	.byte	0xff
	.zero		1


	//   ....[89]....
        /*0698*/ 	.word	0x00005bc0
        /*069c*/ 	.word	0x000000ff
        /*06a0*/ 	.word	0x00000040
        /*06a4*/ 	.short	0x010a
        /*06a6*/ 	.byte	0x30
	.zero		1


	//   ....[90]....
        /*06a8*/ 	.word	0x00005c00
        /*06ac*/ 	.word	0x00000054
        /*06b0*/ 	.word	0x000000b0
        /*06b4*/ 	.short	0x010a
        /*06b6*/ 	.byte	0xff
	.zero		1


	//   ....[91]....
        /*06b8*/ 	.word	0x00005d70
        /*06bc*/ 	.word	0x000000ff
        /*06c0*/ 	.word	0x00000040
        /*06c4*/ 	.short	0x010a
        /*06c6*/ 	.byte	0x30
	.zero		1


	//   ....[92]....
        /*06c8*/ 	.word	0x00005e70
        /*06cc*/ 	.word	0x00000054
        /*06d0*/ 	.word	0x000000b0
        /*06d4*/ 	.short	0x010a
        /*06d6*/ 	.byte	0xff
	.zero		1


	//   ....[93]....
        /*06d8*/ 	.word	0x00006670
        /*06dc*/ 	.word	0x00000000
        /*06e0*/ 	.word	0x00000000
        /*06e4*/ 	.short	0x0101
        /*06e6*/ 	.byte	0xff
	.zero		1


	//   ....[94]....
        /*06e8*/ 	.word	0x00006680
        /*06ec*/ 	.word	0x00000002
        /*06f0*/ 	.word	0x00000040
        /*06f4*/ 	.short	0x010a
        /*06f6*/ 	.byte	0xff
	.zero		1


	//   ....[95]....
        /*06f8*/ 	.word	0x00006750
        /*06fc*/ 	.word	0x00000002
        /*0700*/ 	.word	0x00000040
        /*0704*/ 	.short	0x010a
        /*0706*/ 	.byte	0xff
	.zero		1


	//   ....[96]....
        /*0708*/ 	.word	0x00006fd0
        /*070c*/ 	.word	0x00000015
        /*0710*/ 	.word	0x00000000
        /*0714*/ 	.short	0x0101
        /*0716*/ 	.byte	0xff
	.zero		1


	//   ....[97]....
        /*0718*/ 	.word	0x00006ff0
        /*071c*/ 	.word	0x00000000
        /*0720*/ 	.word	0x00000040
        /*0724*/ 	.short	0x010a
        /*0726*/ 	.byte	0xff
	.zero		1


	//   ....[98]....
        /*0728*/ 	.word	0x000070b0
        /*072c*/ 	.word	0x00000000
        /*0730*/ 	.word	0x00000040
        /*0734*/ 	.short	0x010a
        /*0736*/ 	.byte	0xff
	.zero		1


	//   ....[99]....
        /*0738*/ 	.word	0x00007930
        /*073c*/ 	.word	0x00000015
        /*0740*/ 	.word	0x00000000
        /*0744*/ 	.short	0x0101
        /*0746*/ 	.byte	0xff
	.zero		1


	//   ....[100]....
        /*0748*/ 	.word	0x00007950
        /*074c*/ 	.word	0x00000002
        /*0750*/ 	.word	0x00000040
        /*0754*/ 	.short	0x010a
        /*0756*/ 	.byte	0xff
	.zero		1


	//   ....[101]....
        /*0758*/ 	.word	0x00007a10
        /*075c*/ 	.word	0x00000002
        /*0760*/ 	.word	0x00000040
        /*0764*/ 	.short	0x010a
        /*0766*/ 	.byte	0xff
	.zero		1


	//   ....[102]....
        /*0768*/ 	.word	0x00007d80
        /*076c*/ 	.word	0x000000ff
        /*0770*/ 	.word	0x00000000
        /*0774*/ 	.short	0x0101
        /*0776*/ 	.byte	0x05
	.zero		1


	//   ....[103]....
        /*0778*/ 	.word	0x000082f0
        /*077c*/ 	.word	0x00000000
        /*0780*/ 	.word	0x00000000
        /*0784*/ 	.short	0x0101
        /*0786*/ 	.byte	0xff
	.zero		1


	//   ....[104]....
        /*0788*/ 	.word	0x00008560
        /*078c*/ 	.word	0x000000ff
        /*0790*/ 	.word	0x00000000
        /*0794*/ 	.short	0x0101
        /*0796*/ 	.byte	0x04
	.zero		1


	//   ....[105]....
        /*0798*/ 	.word	0x00008580
        /*079c*/ 	.word	0x00000002
        /*07a0*/ 	.word	0x00000100
        /*07a4*/ 	.short	0x010a
        /*07a6*/ 	.byte	0xff
	.zero		1


	//   ....[106]....
        /*07a8*/ 	.word	0x000085e0
        /*07ac*/ 	.word	0x00000002
        /*07b0*/ 	.word	0x00000020
        /*07b4*/ 	.short	0x010a
        /*07b6*/ 	.byte	0xff
	.zero		1


	//   ....[107]....
        /*07b8*/ 	.word	0x00008640
        /*07bc*/ 	.word	0x00000002
        /*07c0*/ 	.word	0x00000020
        /*07c4*/ 	.short	0x010a
        /*07c6*/ 	.byte	0xff
	.zero		1


	//   ....[108]....
        /*07c8*/ 	.word	0x00008690
        /*07cc*/ 	.word	0x00000002
        /*07d0*/ 	.word	0x00000090
        /*07d4*/ 	.short	0x010a
        /*07d6*/ 	.byte	0xff
	.zero		1


	//   ....[109]....
        /*07d8*/ 	.word	0x000086f0
        /*07dc*/ 	.word	0x00000000
        /*07e0*/ 	.word	0x00000000
        /*07e4*/ 	.short	0x010a
        /*07e6*/ 	.byte	0xff
	.zero		1


	//   ....[110]....
        /*07e8*/ 	.word	0x00008750
        /*07ec*/ 	.word	0x00000000
        /*07f0*/ 	.word	0x00000000
        /*07f4*/ 	.short	0x010a
        /*07f6*/ 	.byte	0xff
	.zero		1


	//   ....[111]....
        /*07f8*/ 	.word	0x000087b0
        /*07fc*/ 	.word	0x00000000
        /*0800*/ 	.word	0x00000000
        /*0804*/ 	.short	0x010a
        /*0806*/ 	.byte	0xff
	.zero		1


	//   ....[112]....
        /*0808*/ 	.word	0x00008800
        /*080c*/ 	.word	0x00000000
        /*0810*/ 	.word	0x000000f0
        /*0814*/ 	.short	0x010a
        /*0816*/ 	.byte	0xff
	.zero		1


	//   ....[113]....
        /*0818*/ 	.word	0x00008860
        /*081c*/ 	.word	0x00000000
        /*0820*/ 	.word	0x000000a0
        /*0824*/ 	.short	0x010a
        /*0826*/ 	.byte	0xff
	.zero		1


	//   ....[114]....
        /*0828*/ 	.word	0x000088b0
        /*082c*/ 	.word	0x00000000
        /*0830*/ 	.word	0x00000090
        /*0834*/ 	.short	0x010a
        /*0836*/ 	.byte	0xff
	.zero		1


	//   ....[115]....
        /*0838*/ 	.word	0x00008910
        /*083c*/ 	.word	0x00000000
        /*0840*/ 	.word	0x000000a0
        /*0844*/ 	.short	0x010a
        /*0846*/ 	.byte	0xff
	.zero		1


	//   ....[116]....
        /*0848*/ 	.word	0x00008960
        /*084c*/ 	.word	0x00000000
        /*0850*/ 	.word	0x00000090
        /*0854*/ 	.short	0x010a
        /*0856*/ 	.byte	0xff
	.zero		1


	//   ....[117]....
        /*0858*/ 	.word	0x000089c0
        /*085c*/ 	.word	0x00000002
        /*0860*/ 	.word	0x000000d0
        /*0864*/ 	.short	0x010a
        /*0866*/ 	.byte	0xff
	.zero		1


	//   ....[118]....
        /*0868*/ 	.word	0x00008a20
        /*086c*/ 	.word	0x00000000
        /*0870*/ 	.word	0x00000000
        /*0874*/ 	.short	0x010a
        /*0876*/ 	.byte	0xff
	.zero		1


	//   ....[119]....
        /*0878*/ 	.word	0x00008a80
        /*087c*/ 	.word	0x00000000
        /*0880*/ 	.word	0x00000000
        /*0884*/ 	.short	0x010a
        /*0886*/ 	.byte	0xff
	.zero		1


	//   ....[120]....
        /*0888*/ 	.word	0x00008ae0
        /*088c*/ 	.word	0x00000000
        /*0890*/ 	.word	0x00000000
        /*0894*/ 	.short	0x010a
        /*0896*/ 	.byte	0xff
	.zero		1


	//   ....[121]....
        /*0898*/ 	.word	0x00008b40
        /*089c*/ 	.word	0x00000000
        /*08a0*/ 	.word	0x00000000
        /*08a4*/ 	.short	0x010a
        /*08a6*/ 	.byte	0xff
	.zero		1


	//   ....[122]....
        /*08a8*/ 	.word	0x00008ba0
        /*08ac*/ 	.word	0x00000000
        /*08b0*/ 	.word	0x00000000
        /*08b4*/ 	.short	0x010a
        /*08b6*/ 	.byte	0xff
	.zero		1


	//   ....[123]....
        /*08b8*/ 	.word	0x00008bf0
        /*08bc*/ 	.word	0x00000000
        /*08c0*/ 	.word	0x00000090
        /*08c4*/ 	.short	0x010a
        /*08c6*/ 	.byte	0xff
	.zero		1


	//   ....[124]....
        /*08c8*/ 	.word	0x00008c50
        /*08cc*/ 	.word	0x00000000
        /*08d0*/ 	.word	0x00000088
        /*08d4*/ 	.short	0x010a
        /*08d6*/ 	.byte	0xff
	.zero		1


	//   ....[125]....
        /*08d8*/ 	.word	0x00008cb0
        /*08dc*/ 	.word	0x00000000
        /*08e0*/ 	.word	0x00000060
        /*08e4*/ 	.short	0x010a
        /*08e6*/ 	.byte	0xff
	.zero		1


	//   ....[126]....
        /*08e8*/ 	.word	0x00008d10
        /*08ec*/ 	.word	0x00000000
        /*08f0*/ 	.word	0x00000068
        /*08f4*/ 	.short	0x010a
        /*08f6*/ 	.byte	0xff
	.zero		1


	//   ....[127]....
        /*08f8*/ 	.word	0x00008d70
        /*08fc*/ 	.word	0x00000000
        /*0900*/ 	.word	0x00000070
        /*0904*/ 	.short	0x010a
        /*0906*/ 	.byte	0xff
	.zero		1


	//   ....[128]....
        /*0908*/ 	.word	0x00008dd0
        /*090c*/ 	.word	0x00000000
        /*0910*/ 	.word	0x00000078
        /*0914*/ 	.short	0x010a
        /*0916*/ 	.byte	0xff
	.zero		1


	//   ....[129]....
        /*0918*/ 	.word	0x00008e30
        /*091c*/ 	.word	0x00000000
        /*0920*/ 	.word	0x00000060
        /*0924*/ 	.short	0x010a
        /*0926*/ 	.byte	0xff
	.zero		1


	//   ....[130]....
        /*0928*/ 	.word	0x00008e90
        /*092c*/ 	.word	0x00000000
        /*0930*/ 	.word	0x00000068
        /*0934*/ 	.short	0x010a
        /*0936*/ 	.byte	0xff
	.zero		1


	//   ....[131]....
        /*0938*/ 	.word	0x00008ef0
        /*093c*/ 	.word	0x00000000
        /*0940*/ 	.word	0x00000070
        /*0944*/ 	.short	0x010a
        /*0946*/ 	.byte	0xff
	.zero		1


	//   ....[132]....
        /*0948*/ 	.word	0x00008f40
        /*094c*/ 	.word	0x00000000
        /*0950*/ 	.word	0x00000090
        /*0954*/ 	.short	0x010a
        /*0956*/ 	.byte	0xff
	.zero		1


	//   ....[133]....
        /*0958*/ 	.word	0x00008fa0
        /*095c*/ 	.word	0x00000000
        /*0960*/ 	.word	0x00000040
        /*0964*/ 	.short	0x010a
        /*0966*/ 	.byte	0xff
	.zero		1


	//   ....[134]....
        /*0968*/ 	.word	0x00008ff0
        /*096c*/ 	.word	0x00000054
        /*0970*/ 	.word	0x000000b0
        /*0974*/ 	.short	0x010a
        /*0976*/ 	.byte	0xff
	.zero		1


	//   ....[135]....
        /*0978*/ 	.word	0x00009040
        /*097c*/ 	.word	0x00000002
        /*0980*/ 	.word	0x00000040
        /*0984*/ 	.short	0x010a
        /*0986*/ 	.byte	0xff
	.zero		1


	//   ....[136]....
        /*0988*/ 	.word	0x00009090
        /*098c*/ 	.word	0x00000000
        /*0990*/ 	.word	0x00000040
        /*0994*/ 	.short	0x010a
        /*0996*/ 	.byte	0xff
	.zero		1


	//   ....[137]....
        /*0998*/ 	.word	0x000090e0
        /*099c*/ 	.word	0x00000002
        /*09a0*/ 	.word	0x00000040
        /*09a4*/ 	.short	0x010a
        /*09a6*/ 	.byte	0xff
	.zero		1


	//----- nvinfo : EIATTR_NUM_MBARRIERS
	.align		4
.L_47:
        /*09a8*/ 	.byte	0x03, 0x38
        /*09aa*/ 	.short	0x0022


	//----- nvinfo : EIATTR_EXIT_INSTR_OFFSETS
	.align		4
        /*09ac*/ 	.byte	0x04, 0x1c
        /*09ae*/ 	.short	(.L_49 - .L_48)


	//   ....[0]....
.L_48:
        /*09b0*/ 	.word	0x00002660


	//   ....[1]....
        /*09b4*/ 	.word	0x00002b50


	//   ....[2]....
        /*09b8*/ 	.word	0x00002bb0


	//   ....[3]....
        /*09bc*/ 	.word	0x00003cd0


	//   ....[4]....
        /*09c0*/ 	.word	0x00004cf0


	//   ....[5]....
        /*09c4*/ 	.word	0x00004d30


	//   ....[6]....
        /*09c8*/ 	.word	0x00008450


	//   ....[7]....
        /*09cc*/ 	.word	0x000084d0


	//   ....[8]....
        /*09d0*/ 	.word	0x00008500


	//   ....[9]....
        /*09d4*/ 	.word	0x00008570


	//----- nvinfo : EIATTR_MAX_THREADS
	.align		4
.L_49:
        /*09d8*/ 	.byte	0x04, 0x05
        /*09da*/ 	.short	(.L_51 - .L_50)
.L_50:
        /*09dc*/ 	.word	0x00000100
        /*09e0*/ 	.word	0x00000001
        /*09e4*/ 	.word	0x00000001


	//----- nvinfo : EIATTR_CRS_STACK_SIZE
	.align		4
.L_51:
        /*09e8*/ 	.byte	0x04, 0x1e
        /*09ea*/ 	.short	(.L_53 - .L_52)
.L_52:
        /*09ec*/ 	.word	0x00000000


	//----- nvinfo : EIATTR_CBANK_PARAM_SIZE
	.align		4
.L_53:
        /*09f0*/ 	.byte	0x03, 0x19
        /*09f2*/ 	.short	0x0800


	//----- nvinfo : EIATTR_PARAM_CBANK
	.align		4
        /*09f4*/ 	.byte	0x04, 0x0a
        /*09f6*/ 	.short	(.L_55 - .L_54)
	.align		4
.L_54:
        /*09f8*/ 	.word	index@(.nv.constant0._ZN7cutlass13device_kernelINS_4gemm6kernel13GemmUniversalIN4cute5tupleIJiiiiEEENS1_10collective13CollectiveMmaINS1_35MainloopSm100TmaUmmaWarpSpecializedILi4ELi2ELi4ENS5_IJNS4_1CILi1EEESB_SB_EEEEENS5_IJNSA_ILi64EEENSA_ILi128EEESE_EEENS_10tfloat32_tENS5_IJlSB_lEEESH_SI_NS4_8TiledMMAINS4_8MMA_AtomIJNS4_17SM100_MMA_TF32_SSISH_SH_fLi64ELi128ELNS4_4UMMA5MajorE0ELSN_0ELNSM_7ScaleInE0ELSO_0EEEEEENS4_6LayoutISC_NS5_IJNSA_ILi0EEESS_SS_EEEEENS5_IJNS4_10UnderscoreESV_SV_EEEEENS4_13SM90_TMA_LOADENS4_14ComposedLayoutINS4_7SwizzleILi3ELi4ELi3EEENS4_18smem_ptr_flag_bitsILi32EEENSR_INS5_IJNSA_ILi8EEENSA_ILi32EEEEEENS5_IJS15_SB_EEEEEEEvNS4_8identityESY_S19_vS1A_EENS_8epilogue10collective18CollectiveEpilogueINS1C_23Sm100TmaWarpSpecializedILi4ELi2ELi16ELb1ELb0EEEJSG_NS5_IJNSR_ISE_SB_EENSR_IS15_SB_EEEEESH_SI_SH_SI_NS1C_6fusion15FusionCallbacksIS1G_NS1K_17LinearCombinationISH_fSH_fLNS_15FloatRoundStyleE2EEESG_S1J_JEEENS4_5SM1004TMEM4LOAD26SM100_TMEM_LOAD_16dp128b8xESY_S19_NS4_17SM75_U32x4_LDSM_NENS4_14SM90_TMA_STOREES19_NS4_17SM90_U32x4_STSM_NENS4_39AutoVectorizingCopyWithAssumedAlignmentILi128EEEEEEvvEEEEvNT_6ParamsE)
        /*09fc*/ 	.short	0x0380
        /*09fe*/ 	.short	0x0800


	//----- nvinfo : EIATTR_SW_WAR
	.align		4
.L_55:
        /*0a00*/ 	.byte	0x04, 0x36
        /*0a02*/ 	.short	(.L_57 - .L_56)
.L_56:
        /*0a04*/ 	.word	0x00000008
.L_57:


//--------------------- .nv.callgraph             --------------------------
	.section	.nv.callgraph,"",@"SHT_CUDA_CALLGRAPH"
	.align	4
	.sectionentsize	8
	.align		4
        /*0000*/ 	.word	0x00000000
	.align		4
        /*0004*/ 	.word	0xffffffff
	.align		4
        /*0008*/ 	.word	index@(_ZN7cutlass13device_kernelINS_4gemm6kernel13GemmUniversalIN4cute5tupleIJiiiiEEENS1_10collective13CollectiveMmaINS1_35MainloopSm100TmaUmmaWarpSpecializedILi4ELi2ELi4ENS5_IJNS4_1CILi1EEESB_SB_EEEEENS5_IJNSA_ILi64EEENSA_ILi128EEESE_EEENS_10tfloat32_tENS5_IJlSB_lEEESH_SI_NS4_8TiledMMAINS4_8MMA_AtomIJNS4_17SM100_MMA_TF32_SSISH_SH_fLi64ELi128ELNS4_4UMMA5MajorE0ELSN_0ELNSM_7ScaleInE0ELSO_0EEEEEENS4_6LayoutISC_NS5_IJNSA_ILi0EEESS_SS_EEEEENS5_IJNS4_10UnderscoreESV_SV_EEEEENS4_13SM90_TMA_LOADENS4_14ComposedLayoutINS4_7SwizzleILi3ELi4ELi3EEENS4_18smem_ptr_flag_bitsILi32EEENSR_INS5_IJNSA_ILi8EEENSA_ILi32EEEEEENS5_IJS15_SB_EEEEEEEvNS4_8identityESY_S19_vS1A_EENS_8epilogue10collective18CollectiveEpilogueINS1C_23Sm100TmaWarpSpecializedILi4ELi2ELi16ELb1ELb0EEEJSG_NS5_IJNSR_ISE_SB_EENSR_IS15_SB_EEEEESH_SI_SH_SI_NS1C_6fusion15FusionCallbacksIS1G_NS1K_17LinearCombinationISH_fSH_fLNS_15FloatRoundStyleE2EEESG_S1J_JEEENS4_5SM1004TMEM4LOAD26SM100_TMEM_LOAD_16dp128b8xESY_S19_NS4_17SM75_U32x4_LDSM_NENS4_14SM90_TMA_STOREES19_NS4_17SM90_U32x4_STSM_NENS4_39AutoVectorizingCopyWithAssumedAlignmentILi128EEEEEEvvEEEEvNT_6ParamsE)
	.align		4
        /*000c*/ 	.word	index@(__assertfail)
	.align		4
        /*0010*/ 	.word	0x00000000
	.align		4
        /*0014*/ 	.word	0xfffffffe
	.align		4
        /*0018*/ 	.word	0x00000000
	.align		4
        /*001c*/ 	.word	0xfffffffd
	.align		4
        /*0020*/ 	.word	0x00000000
	.align		4
        /*0024*/ 	.word	0xfffffffc


//--------------------- .nv.constant4             --------------------------
	.section	.nv.constant4,"a",@progbits
	.align	8
	.align		8
.nv.constant4:
        /*0000*/ 	.dword	__assertfail
	.align		8
        /*0008*/ 	.dword	__unnamed_1
	.align		8
        /*0010*/ 	.dword	__unnamed_2
	.align		8
        /*0018*/ 	.dword	_ZN40_INTERNAL_d4294c64_4_k_cu_8c1b1018_274284cuda3std3__45__cpo5beginE
	.align		8
        /*0020*/ 	.dword	_ZN40_INTERNAL_d4294c64_4_k_cu_8c1b1018_274284cuda3std3__45__cpo3endE
	.align		8
        /*0028*/ 	.dword	_ZN40_INTERNAL_d4294c64_4_k_cu_8c1b1018_274284cuda3std3__45__cpo6cbeginE
	.align		8
        /*0030*/ 	.dword	_ZN40_INTERNAL_d4294c64_4_k_cu_8c1b1018_274284cuda3std3__45__cpo4cendE
	.align		8
        /*0038*/ 	.dword	_ZN40_INTERNAL_d4294c64_4_k_cu_8c1b1018_274284cuda3std3__442_GLOBAL__N__d4294c64_4_k_cu_8c1b1018_274286ignoreE
	.align		8
        /*0040*/ 	.dword	_ZN40_INTERNAL_d4294c64_4_k_cu_8c1b1018_274284cuda3std3__419piecewise_constructE
	.align		8
        /*0048*/ 	.dword	_ZN40_INTERNAL_d4294c64_4_k_cu_8c1b1018_274284cuda3std3__48in_placeE
	.align		8
        /*0050*/ 	.dword	_ZN40_INTERNAL_d4294c64_4_k_cu_8c1b1018_274284cuda3std6ranges3__45__cpo4swapE
	.align		8
        /*0058*/ 	.dword	_ZN40_INTERNAL_d4294c64_4_k_cu_8c1b1018_274284cuda3std6ranges3__45__cpo9iter_moveE
	.align		8
        /*0060*/ 	.dword	_ZN40_INTERNAL_d4294c64_4_k_cu_8c1b1018_274284cute7productE
	.align		8
        /*0068*/ 	.dword	_ZN40_INTERNAL_d4294c64_4_k_cu_8c1b1018_274284cute1_E
	.align		8
        /*0070*/ 	.dword	$str$25
	.align		8
        /*0078*/ 	.dword	$str$26
	.align		8
        /*0080*/ 	.dword	$str$27
	.align		8
        /*0088*/ 	.dword	$str$28


//--------------------- .text._ZN7cutlass13device_kernelINS_4gemm6kernel13GemmUniversalIN4cute5tupleIJiiiiEEENS1_10collective13CollectiveMmaINS1_35MainloopSm100TmaUmmaWarpSpecializedILi4ELi2ELi4ENS5_IJNS4_1CILi1EEESB_SB_EEEEENS5_IJNSA_ILi64EEENSA_ILi128EEESE_EEENS_10tfloat32_tENS5_IJlSB_lEEESH_SI_NS4_8TiledMMAINS4_8MMA_AtomIJNS4_17SM100_MMA_TF32_SSISH_SH_fLi64ELi128ELNS4_4UMMA5MajorE0ELSN_0ELNSM_7ScaleInE0ELSO_0EEEEEENS4_6LayoutISC_NS5_IJNSA_ILi0EEESS_SS_EEEEENS5_IJNS4_10UnderscoreESV_SV_EEEEENS4_13SM90_TMA_LOADENS4_14ComposedLayoutINS4_7SwizzleILi3ELi4ELi3EEENS4_18smem_ptr_flag_bitsILi32EEENSR_INS5_IJNSA_ILi8EEENSA_ILi32EEEEEENS5_IJS15_SB_EEEEEEEvNS4_8identityESY_S19_vS1A_EENS_8epilogue10collective18CollectiveEpilogueINS1C_23Sm100TmaWarpSpecializedILi4ELi2ELi16ELb1ELb0EEEJSG_NS5_IJNSR_ISE_SB_EENSR_IS15_SB_EEEEESH_SI_SH_SI_NS1C_6fusion15FusionCallbacksIS1G_NS1K_17LinearCombinationISH_fSH_fLNS_15FloatRoundStyleE2EEESG_S1J_JEEENS4_5SM1004TMEM4LOAD26SM100_TMEM_LOAD_16dp128b8xESY_S19_NS4_17SM75_U32x4_LDSM_NENS4_14SM90_TMA_STOREES19_NS4_17SM90_U32x4_STSM_NENS4_39AutoVectorizingCopyWithAssumedAlignmentILi128EEEEEEvvEEEEvNT_6ParamsE --------------------------
	.section	.text._ZN7cutlass13device_kernelINS_4gemm6kernel13GemmUniversalIN4cute5tupleIJiiiiEEENS1_10collective13CollectiveMmaINS1_35MainloopSm100TmaUmmaWarpSpecializedILi4ELi2ELi4ENS5_IJNS4_1CILi1EEESB_SB_EEEEENS5_IJNSA_ILi64EEENSA_ILi128EEESE_EEENS_10tfloat32_tENS5_IJlSB_lEEESH_SI_NS4_8TiledMMAINS4_8MMA_AtomIJNS4_17SM100_MMA_TF32_SSISH_SH_fLi64ELi128ELNS4_4UMMA5MajorE0ELSN_0ELNSM_7ScaleInE0ELSO_0EEEEEENS4_6LayoutISC_NS5_IJNSA_ILi0EEESS_SS_EEEEENS5_IJNS4_10UnderscoreESV_SV_EEEEENS4_13SM90_TMA_LOADENS4_14ComposedLayoutINS4_7SwizzleILi3ELi4ELi3EEENS4_18smem_ptr_flag_bitsILi32EEENSR_INS5_IJNSA_ILi8EEENSA_ILi32EEEEEENS5_IJS15_SB_EEEEEEEvNS4_8identityESY_S19_vS1A_EENS_8epilogue10collective18CollectiveEpilogueINS1C_23Sm100TmaWarpSpecializedILi4ELi2ELi16ELb1ELb0EEEJSG_NS5_IJNSR_ISE_SB_EENSR_IS15_SB_EEEEESH_SI_SH_SI_NS1C_6fusion15FusionCallbacksIS1G_NS1K_17LinearCombinationISH_fSH_fLNS_15FloatRoundStyleE2EEESG_S1J_JEEENS4_5SM1004TMEM4LOAD26SM100_TMEM_LOAD_16dp128b8xESY_S19_NS4_17SM75_U32x4_LDSM_NENS4_14SM90_TMA_STOREES19_NS4_17SM90_U32x4_STSM_NENS4_39AutoVectorizingCopyWithAssumedAlignmentILi128EEEEEEvvEEEEvNT_6ParamsE,"ax",@progbits
	.align	128
.text._ZN7cutlass13device_kernelINS_4gemm6kernel13GemmUniversalIN4cute5tupleIJiiiiEEENS1_10collective13CollectiveMmaINS1_35MainloopSm100TmaUmmaWarpSpecializedILi4ELi2ELi4ENS5_IJNS4_1CILi1EEESB_SB_EEEEENS5_IJNSA_ILi64EEENSA_ILi128EEESE_EEENS_10tfloat32_tENS5_IJlSB_lEEESH_SI_NS4_8TiledMMAINS4_8MMA_AtomIJNS4_17SM100_MMA_TF32_SSISH_SH_fLi64ELi128ELNS4_4UMMA5MajorE0ELSN_0ELNSM_7ScaleInE0ELSO_0EEEEEENS4_6LayoutISC_NS5_IJNSA_ILi0EEESS_SS_EEEEENS5_IJNS4_10UnderscoreESV_SV_EEEEENS4_13SM90_TMA_LOADENS4_14ComposedLayoutINS4_7SwizzleILi3ELi4ELi3EEENS4_18smem_ptr_flag_bitsILi32EEENSR_INS5_IJNSA_ILi8EEENSA_ILi32EEEEEENS5_IJS15_SB_EEEEEEEvNS4_8identityESY_S19_vS1A_EENS_8epilogue10collective18CollectiveEpilogueINS1C_23Sm100TmaWarpSpecializedILi4ELi2ELi16ELb1ELb0EEEJSG_NS5_IJNSR_ISE_SB_EENSR_IS15_SB_EEEEESH_SI_SH_SI_NS1C_6fusion15FusionCallbacksIS1G_NS1K_17LinearCombinationISH_fSH_fLNS_15FloatRoundStyleE2EEESG_S1J_JEEENS4_5SM1004TMEM4LOAD26SM100_TMEM_LOAD_16dp128b8xESY_S19_NS4_17SM75_U32x4_LDSM_NENS4_14SM90_TMA_STOREES19_NS4_17SM90_U32x4_STSM_NENS4_39AutoVectorizingCopyWithAssumedAlignmentILi128EEEEEEvvEEEEvNT_6ParamsE:
        .type           _ZN7cutlass13device_kernelINS_4gemm6kernel13GemmUniversalIN4cute5tupleIJiiiiEEENS1_10collective13CollectiveMmaINS1_35MainloopSm100TmaUmmaWarpSpecializedILi4ELi2ELi4ENS5_IJNS4_1CILi1EEESB_SB_EEEEENS5_IJNSA_ILi64EEENSA_ILi128EEESE_EEENS_10tfloat32_tENS5_IJlSB_lEEESH_SI_NS4_8TiledMMAINS4_8MMA_AtomIJNS4_17SM100_MMA_TF32_SSISH_SH_fLi64ELi128ELNS4_4UMMA5MajorE0ELSN_0ELNSM_7ScaleInE0ELSO_0EEEEEENS4_6LayoutISC_NS5_IJNSA_ILi0EEESS_SS_EEEEENS5_IJNS4_10UnderscoreESV_SV_EEEEENS4_13SM90_TMA_LOADENS4_14ComposedLayoutINS4_7SwizzleILi3ELi4ELi3EEENS4_18smem_ptr_flag_bitsILi32EEENSR_INS5_IJNSA_ILi8EEENSA_ILi32EEEEEENS5_IJS15_SB_EEEEEEEvNS4_8identityESY_S19_vS1A_EENS_8epilogue10collective18CollectiveEpilogueINS1C_23Sm100TmaWarpSpecializedILi4ELi2ELi16ELb1ELb0EEEJSG_NS5_IJNSR_ISE_SB_EENSR_IS15_SB_EEEEESH_SI_SH_SI_NS1C_6fusion15FusionCallbacksIS1G_NS1K_17LinearCombinationISH_fSH_fLNS_15FloatRoundStyleE2EEESG_S1J_JEEENS4_5SM1004TMEM4LOAD26SM100_TMEM_LOAD_16dp128b8xESY_S19_NS4_17SM75_U32x4_LDSM_NENS4_14SM90_TMA_STOREES19_NS4_17SM90_U32x4_STSM_NENS4_39AutoVectorizingCopyWithAssumedAlignmentILi128EEEEEEvvEEEEvNT_6ParamsE,@function
        .size           _ZN7cutlass13device_kernelINS_4gemm6kernel13GemmUniversalIN4cute5tupleIJiiiiEEENS1_10collective13CollectiveMmaINS1_35MainloopSm100TmaUmmaWarpSpecializedILi4ELi2ELi4ENS5_IJNS4_1CILi1EEESB_SB_EEEEENS5_IJNSA_ILi64EEENSA_ILi128EEESE_EEENS_10tfloat32_tENS5_IJlSB_lEEESH_SI_NS4_8TiledMMAINS4_8MMA_AtomIJNS4_17SM100_MMA_TF32_SSISH_SH_fLi64ELi128ELNS4_4UMMA5MajorE0ELSN_0ELNSM_7ScaleInE0ELSO_0EEEEEENS4_6LayoutISC_NS5_IJNSA_ILi0EEESS_SS_EEEEENS5_IJNS4_10UnderscoreESV_SV_EEEEENS4_13SM90_TMA_LOADENS4_14ComposedLayoutINS4_7SwizzleILi3ELi4ELi3EEENS4_18smem_ptr_flag_bitsILi32EEENSR_INS5_IJNSA_ILi8EEENSA_ILi32EEEEEENS5_IJS15_SB_EEEEEEEvNS4_8identityESY_S19_vS1A_EENS_8epilogue10collective18CollectiveEpilogueINS1C_23Sm100TmaWarpSpecializedILi4ELi2ELi16ELb1ELb0EEEJSG_NS5_IJNSR_ISE_SB_EENSR_IS15_SB_EEEEESH_SI_SH_SI_NS1C_6fusion15FusionCallbacksIS1G_NS1K_17LinearCombinationISH_fSH_fLNS_15FloatRoundStyleE2EEESG_S1J_JEEENS4_5SM1004TMEM4LOAD26SM100_TMEM_LOAD_16dp128b8xESY_S19_NS4_17SM75_U32x4_LDSM_NENS4_14SM90_TMA_STOREES19_NS4_17SM90_U32x4_STSM_NENS4_39AutoVectorizingCopyWithAssumedAlignmentILi128EEEEEEvvEEEEvNT_6ParamsE,(.L_x_176 - _ZN7cutlass13device_kernelINS_4gemm6kernel13GemmUniversalIN4cute5tupleIJiiiiEEENS1_10collective13CollectiveMmaINS1_35MainloopSm100TmaUmmaWarpSpecializedILi4ELi2ELi4ENS5_IJNS4_1CILi1EEESB_SB_EEEEENS5_IJNSA_ILi64EEENSA_ILi128EEESE_EEENS_10tfloat32_tENS5_IJlSB_lEEESH_SI_NS4_8TiledMMAINS4_8MMA_AtomIJNS4_17SM100_MMA_TF32_SSISH_SH_fLi64ELi128ELNS4_4UMMA5MajorE0ELSN_0ELNSM_7ScaleInE0ELSO_0EEEEEENS4_6LayoutISC_NS5_IJNSA_ILi0EEESS_SS_EEEEENS5_IJNS4_10UnderscoreESV_SV_EEEEENS4_13SM90_TMA_LOADENS4_14ComposedLayoutINS4_7SwizzleILi3ELi4ELi3EEENS4_18smem_ptr_flag_bitsILi32EEENSR_INS5_IJNSA_ILi8EEENSA_ILi32EEEEEENS5_IJS15_SB_EEEEEEEvNS4_8identityESY_S19_vS1A_EENS_8epilogue10collective18CollectiveEpilogueINS1C_23Sm100TmaWarpSpecializedILi4ELi2ELi16ELb1ELb0EEEJSG_NS5_IJNSR_ISE_SB_EENSR_IS15_SB_EEEEESH_SI_SH_SI_NS1C_6fusion15FusionCallbacksIS1G_NS1K_17LinearCombinationISH_fSH_fLNS_15FloatRoundStyleE2EEESG_S1J_JEEENS4_5SM1004TMEM4LOAD26SM100_TMEM_LOAD_16dp128b8xESY_S19_NS4_17SM75_U32x4_LDSM_NENS4_14SM90_TMA_STOREES19_NS4_17SM90_U32x4_STSM_NENS4_39AutoVectorizingCopyWithAssumedAlignmentILi128EEEEEEvvEEEEvNT_6ParamsE)
        .other          _ZN7cutlass13device_kernelINS_4gemm6kernel13GemmUniversalIN4cute5tupleIJiiiiEEENS1_10collective13CollectiveMmaINS1_35MainloopSm100TmaUmmaWarpSpecializedILi4ELi2ELi4ENS5_IJNS4_1CILi1EEESB_SB_EEEEENS5_IJNSA_ILi64EEENSA_ILi128EEESE_EEENS_10tfloat32_tENS5_IJlSB_lEEESH_SI_NS4_8TiledMMAINS4_8MMA_AtomIJNS4_17SM100_MMA_TF32_SSISH_SH_fLi64ELi128ELNS4_4UMMA5MajorE0ELSN_0ELNSM_7ScaleInE0ELSO_0EEEEEENS4_6LayoutISC_NS5_IJNSA_ILi0EEESS_SS_EEEEENS5_IJNS4_10UnderscoreESV_SV_EEEEENS4_13SM90_TMA_LOADENS4_14ComposedLayoutINS4_7SwizzleILi3ELi4ELi3EEENS4_18smem_ptr_flag_bitsILi32EEENSR_INS5_IJNSA_ILi8EEENSA_ILi32EEEEEENS5_IJS15_SB_EEEEEEEvNS4_8identityESY_S19_vS1A_EENS_8epilogue10collective18CollectiveEpilogueINS1C_23Sm100TmaWarpSpecializedILi4ELi2ELi16ELb1ELb0EEEJSG_NS5_IJNSR_ISE_SB_EENSR_IS15_SB_EEEEESH_SI_SH_SI_NS1C_6fusion15FusionCallbacksIS1G_NS1K_17LinearCombinationISH_fSH_fLNS_15FloatRoundStyleE2EEESG_S1J_JEEENS4_5SM1004TMEM4LOAD26SM100_TMEM_LOAD_16dp128b8xESY_S19_NS4_17SM75_U32x4_LDSM_NENS4_14SM90_TMA_STOREES19_NS4_17SM90_U32x4_STSM_NENS4_39AutoVectorizingCopyWithAssumedAlignmentILi128EEEEEEvvEEEEvNT_6ParamsE,@"STO_CUDA_ENTRY STV_DEFAULT"
_ZN7cutlass13device_kernelINS_4gemm6kernel13GemmUniversalIN4cute5tupleIJiiiiEEENS1_10collective13CollectiveMmaINS1_35MainloopSm100TmaUmmaWarpSpecializedILi4ELi2ELi4ENS5_IJNS4_1CILi1EEESB_SB_EEEEENS5_IJNSA_ILi64EEENSA_ILi128EEESE_EEENS_10tfloat32_tENS5_IJlSB_lEEESH_SI_NS4_8TiledMMAINS4_8MMA_AtomIJNS4_17SM100_MMA_TF32_SSISH_SH_fLi64ELi128ELNS4_4UMMA5MajorE0ELSN_0ELNSM_7ScaleInE0ELSO_0EEEEEENS4_6LayoutISC_NS5_IJNSA_ILi0EEESS_SS_EEEEENS5_IJNS4_10UnderscoreESV_SV_EEEEENS4_13SM90_TMA_LOADENS4_14ComposedLayoutINS4_7SwizzleILi3ELi4ELi3EEENS4_18smem_ptr_flag_bitsILi32EEENSR_INS5_IJNSA_ILi8EEENSA_ILi32EEEEEENS5_IJS15_SB_EEEEEEEvNS4_8identityESY_S19_vS1A_EENS_8epilogue10collective18CollectiveEpilogueINS1C_23Sm100TmaWarpSpecializedILi4ELi2ELi16ELb1ELb0EEEJSG_NS5_IJNSR_ISE_SB_EENSR_IS15_SB_EEEEESH_SI_SH_SI_NS1C_6fusion15FusionCallbacksIS1G_NS1K_17LinearCombinationISH_fSH_fLNS_15FloatRoundStyleE2EEESG_S1J_JEEENS4_5SM1004TMEM4LOAD26SM100_TMEM_LOAD_16dp128b8xESY_S19_NS4_17SM75_U32x4_LDSM_NENS4_14SM90_TMA_STOREES19_NS4_17SM90_U32x4_STSM_NENS4_39AutoVectorizingCopyWithAssumedAlignmentILi128EEEEEEvvEEEEvNT_6ParamsE:
[----:B------:R-:W1:Y:S01]  /*0000*/  LDC R1, c[0x0][0x37c] ;  /* 0x0000df00ff017b82 */ /* 0x000e620000000800 */
[----:B------:R-:W2:Y:S01]  /*0010*/  S2R R77, SR_TID.X ;  /* 0x00000000004d7919 */ /* 0x000ea20000002100 */
[----:B------:R-:W3:Y:S01]  /*0020*/  LDCU.64 UR4, c[0x0][0x890] ;  /* 0x00011200ff0477ac */ /* 0x000ee20008000a00 */
[----:B------:R-:W-:Y:S02]  /*0030*/  PRMT R64, RZ, 0x7610, R64 ;  /* 0x00007610ff407816 */ /* 0x000fe40000000040 */
[----:B------:R-:W-:Y:S01]  /*0040*/  ELECT P5, URZ, PT ;  /* 0x0000000000ff782f */ /* 0x000fe200038a0000 */
[----:B------:R-:W4:Y:S01]  /*0050*/  LDCU.64 UR46, c[0x0][0x358] ;  /* 0x00006b00ff2e77ac */ /* 0x000f220008000a00 */
[----:B---3--:R-:W-:-:S04]  /*0060*/  UISETP.NE.U32.AND UP0, UPT, UR4, URZ, UPT ;  /* 0x000000ff0400728c */ /* 0x008fc8000bf05070 */
[----:B------:R-:W-:Y:S01]  /*0070*/  UISETP.NE.AND.EX UP0, UPT, UR5, URZ, UPT, UP0 ;  /* 0x000000ff0500728c */ /* 0x000fe2000bf05300 */
[----:B--2---:R-:W-:-:S05]  /*0080*/  SHF.R.U32.HI R69, RZ, 0x5, R77 ;  /* 0x00000005ff457819 */ /* 0x004fca000001164d */
[----:B------:R-:W2:Y:S02]  /*0090*/  SHFL.IDX PT, R0, R69, RZ, 0x1f ;  /* 0x00001fff45007589 */ /* 0x000ea400000e0000 */
[----:B--2---:R-:W-:Y:S01]  /*00a0*/  R2UR UR8, R0 ;  /* 0x00000000000872ca */ /* 0x004fe200000e0000 */
[----:B-1--4-:R-:W-:-:S14]  /*00b0*/  BRA.U UP0, `(.L_x_0) ;  /* 0x00000001002c7547 */ /* 0x012fdc000b800000 */
[----:B------:R-:W1:Y:S02]  /*00c0*/  LDCU.64 UR6, c[0x0][0x888] ;  /* 0x00011100ff0677ac */ /* 0x000e640008000a00 */
[----:B-1----:R-:W-:-:S04]  /*00d0*/  UISETP.NE.U32.AND UP0, UPT, UR6, URZ, UPT ;  /* 0x000000ff0600728c */ /* 0x002fc8000bf05070 */
[----:B------:R-:W-:-:S09]  /*00e0*/  UISETP.NE.AND.EX UP0, UPT, UR7, URZ, UPT, UP0 ;  /* 0x000000ff0700728c */ /* 0x000fd2000bf05300 */
[----:B------:R-:W-:Y:S05]  /*00f0*/  BRA.U !UP0, `(.L_x_1) ;  /* 0x0000000108107547 */ /* 0x000fea000b800000 */
[----:B------:R-:W1:Y:S02]  /*0100*/  LDC.64 R2, c[0x0][0x888] ;  /* 0x00022200ff027b82 */ /* 0x000e640000000a00 */
[----:B-1----:R1:W5:Y:S01]  /*0110*/  LDG.E R35, desc[UR46][R2.64] ;  /* 0x0000002e02237981 */ /* 0x002362000c1e1900 */
[----:B------:R-:W-:Y:S01]  /*0120*/  HFMA2 R64, -RZ, RZ, 0, 5.9604644775390625e-08 ;  /* 0x00000001ff407431 */ /* 0x000fe200000001ff */
[----:B------:R-:W-:Y:S05]  /*0130*/  BRA `(.L_x_0) ;  /* 0x00000000000c7947 */ /* 0x000fea0003800000 */
.L_x_1:
[----:B------:R-:W1:Y:S01]  /*0140*/  LDCU UR6, c[0x0][0x880] ;  /* 0x00011000ff0677ac */ /* 0x000e620008000800 */
[----:B------:R-:W-:Y:S01]  /*0150*/  HFMA2 R64, -RZ, RZ, 0, 5.9604644775390625e-08 ;  /* 0x00000001ff407431 */ /* 0x000fe200000001ff */
[----:B-1----:R-:W-:-:S07]  /*0160*/  MOV R35, UR6 ;  /* 0x0000000600237c02 */ /* 0x002fce0008000f00 */
.L_x_0:
[----:B------:R-:W2:Y:S02]  /*0170*/  LDCU.64 UR6, c[0x0][0x8b0] ;  /* 0x00011600ff0677ac */ /* 0x000ea40008000a00 */
[----:B--2---:R-:W-:-:S04]  /*0180*/  UISETP.NE.U32.AND UP0, UPT, UR6, URZ, UPT ;  /* 0x000000ff0600728c */ /* 0x004fc8000bf05070 */
[----:B------:R-:W-:-:S09]  /*0190*/  UISETP.NE.AND.EX UP0, UPT, UR7, URZ, UPT, UP0 ;  /* 0x000000ff0700728c */ /* 0x000fd2000bf05300 */
[----:B------:R-:W-:Y:S05]  /*01a0*/  BRA.U UP0, `(.L_x_2) ;  /* 0x0000000100247547 */ /* 0x000fea000b800000 */
[----:B------:R-:W2:Y:S02]  /*01b0*/  LDCU.64 UR6, c[0x0][0x8a8] ;  /* 0x00011500ff0677ac */ /* 0x000ea40008000a00 */
[----:B--2---:R-:W-:-:S04]  /*01c0*/  UISETP.NE.U32.AND UP0, UPT, UR6, URZ, UPT ;  /* 0x000000ff0600728c */ /* 0x004fc8000bf05070 */
[----:B------:R-:W-:-:S09]  /*01d0*/  UISETP.NE.AND.EX UP0, UPT, UR7, URZ, UPT, UP0 ;  /* 0x000000ff0700728c */ /* 0x000fd2000bf05300 */
[----:B------:R-:W-:Y:S05]  /*01e0*/  BRA.U !UP0, `(.L_x_3) ;  /* 0x00000001080c7547 */ /* 0x000fea000b800000 */
[----:B-1----:R-:W1:Y:S02]  /*01f0*/  LDC.64 R2, c[0x0][0x8a8] ;  /* 0x00022a00ff027b82 */ /* 0x002e640000000a00 */
[----:B-1----:R2:W5:Y:S01]  /*0200*/  LDG.E R33, desc[UR46][R2.64] ;  /* 0x0000002e02217981 */ /* 0x002562000c1e1900 */
[----:B------:R-:W-:Y:S05]  /*0210*/  BRA `(.L_x_2) ;  /* 0x0000000000087947 */ /* 0x000fea0003800000 */
.L_x_3:
[----:B------:R-:W2:Y:S02]  /*0220*/  LDCU UR6, c[0x0][0x8a0] ;  /* 0x00011400ff0677ac */ /* 0x000ea40008000800 */
[----:B--2---:R-:W-:Y:S02]  /*0230*/  MOV R33, UR6 ;  /* 0x0000000600217c02 */ /* 0x004fe40008000f00 */
.L_x_2:
[----:B------:R-:W-:Y:S01]  /*0240*/  IMAD.U32 R0, RZ, RZ, UR8 ;  /* 0x00000008ff007e24 */ /* 0x000fe2000f8e00ff */
[----:B------:R-:W-:Y:S04]  /*0250*/  BSSY.RECONVERGENT B0, `(.L_x_4) ;  /* 0x000000c000007945 */ /* 0x000fe80003800200 */
[C---:B------:R-:W-:Y:S02]  /*0260*/  ISETP.NE.OR P1, PT, R0.reuse, 0x1, !P5 ;  /* 0x000000010000780c */ /* 0x040fe40006f25670 */
[----:B------:R-:W-:-:S11]  /*0270*/  ISETP.NE.OR P0, PT, R0, 0x3, !P5 ;  /* 0x000000030000780c */ /* 0x000fd60006f05670 */
[----:B------:R-:W-:Y:S05]  /*0280*/  @P1 BRA `(.L_x_5) ;  /* 0x0000000000201947 */ /* 0x000fea0003800000 */
[----:B------:R-:W3:Y:S02]  /*0290*/  LDCU.64 UR6, c[0x0][0x348] ;  /* 0x00006900ff0677ac */ /* 0x000ee40008000a00 */
[----:B---3--:R-:W-:Y:S02]  /*02a0*/  UIADD3 UR10, UP1, UPT, UR6, 0x80, URZ ;  /* 0x00000080060a7890 */ /* 0x008fe4000ff3e0ff */
[----:B------:R-:W-:Y:S02]  /*02b0*/  UIADD3 UR6, UP0, UPT, UR6, 0x180, URZ ;  /* 0x0000018006067890 */ /* 0x000fe4000ff1e0ff */
[----:B------:R-:W-:Y:S02]  /*02c0*/  UIADD3.X UR11, UPT, UPT, URZ, UR7, URZ, UP1, !UPT ;  /* 0x00000007ff0b7290 */ /* 0x000fe40008ffe4ff */
[----:B------:R-:W-:-:S07]  /*02d0*/  UIADD3.X UR7, UPT, UPT, URZ, UR7, URZ, UP0, !UPT ;  /* 0x00000007ff077290 */ /* 0x000fce00087fe4ff */
[----:B------:R3:W-:Y:S02]  /*02e0*/  UTMACCTL.PF [UR10] ;  /* 0x000000000a0079b9 */ /* 0x0007e40008040000 */
[----:B------:R3:W-:Y:S02]  /*02f0*/  UTMACCTL.PF [UR6] ;  /* 0x00000000060079b9 */ /* 0x0007e40008040000 */
[----:B---3--:R-:W-:Y:S01]  /*0300*/  NOP ;  /* 0x0000000000007918 */ /* 0x008fe20000000000 */
.L_x_5:
[----:B------:R-:W-:Y:S05]  /*0310*/  BSYNC.RECONVERGENT B0 ;  /* 0x0000000000007941 */ /* 0x000fea0003800200 */
.L_x_4:
[----:B------:R-:W-:Y:S04]  /*0320*/  BSSY.RECONVERGENT B0, `(.L_x_6) ;  /* 0x000000a000007945 */ /* 0x000fe80003800200 */
        /* <DEDUP_REMOVED lines=9> */
.L_x_7:
[----:B------:R-:W-:Y:S05]  /*03c0*/  BSYNC.RECONVERGENT B0 ;  /* 0x0000000000007941 */ /* 0x000fea0003800200 */
.L_x_6:
[----:B------:R-:W3:Y:S01]  /*03d0*/  LDCU.64 UR6, c[0x0][0x888] ;  /* 0x00011100ff0677ac */ /* 0x000ee20008000a00 */
[----:B------:R-:W-:Y:S02]  /*03e0*/  UISETP.EQ.U32.AND UP1, UPT, UR4, URZ, UPT ;  /* 0x000000ff0400728c */ /* 0x000fe4000bf22070 */
[----:B------:R-:W-:Y:S02]  /*03f0*/  UPLOP3.LUT UP2, UPT, UPT, UPT, UPT, 0x80, 0x8 ;  /* 0x000000000008789c */ /* 0x000fe40003f4f070 */
[----:B---3--:R-:W-:-:S04]  /*0400*/  UISETP.NE.U32.AND UP0, UPT, UR6, URZ, UPT ;  /* 0x000000ff0600728c */ /* 0x008fc8000bf05070 */
[----:B------:R-:W-:-:S04]  /*0410*/  UISETP.NE.AND.EX UP0, UPT, UR7, URZ, UPT, UP0 ;  /* 0x000000ff0700728c */ /* 0x000fc8000bf05300 */
[----:B------:R-:W-:-:S04]  /*0420*/  UISETP.EQ.OR.EX UP3, UPT, UR5, URZ, !UP0, UP1 ;  /* 0x000000ff0500728c */ /* 0x000fc8000c762710 */
[----:B------:R-:W-:-:S05]  /*0430*/  UP2UR UR50, UPR, URZ, 0x8 ;  /* 0x00000008ff327883 */ /* 0x000fca0008000000 */
[----:B------:R-:W-:Y:S07]  /*0440*/  BRA.U !UP3, `(.L_x_8) ;  /* 0x000000010b207547 */ /* 0x000fee000b800000 */
[----:B------:R-:W-:Y:S01]  /*0450*/  UISETP.NE.U32.AND UP2, UPT, UR4, URZ, UPT ;  /* 0x000000ff0400728c */ /* 0x000fe2000bf45070 */
[----:B-----5:R-:W-:Y:S01]  /*0460*/  FSETP.NEU.AND P0, PT, R35, RZ, PT ;  /* 0x000000ff2300720b */ /* 0x020fe20003f0d000 */
[----:B------:R-:W-:Y:S02]  /*0470*/  USEL UR4, URZ, 0xffffffff, UP0 ;  /* 0xffffffffff047887 */ /* 0x000fe40008000000 */
[----:B------:R-:W-:-:S10]  /*0480*/  UISETP.NE.AND.EX UP2, UPT, UR5, URZ, UPT, UP2 ;  /* 0x000000ff0500728c */ /* 0x000fd4000bf45320 */
[----:B------:R-:W-:Y:S01]  /*0490*/  VOTEU.ANY UP1, P0 ;  /* 0x0000000000ff7886 */ /* 0x000fe20000020100 */
[----:B------:R-:W-:-:S04]  /*04a0*/  @!UP2 USEL UR4, URZ, 0xffffffff, UP1 ;  /* 0xffffffffff04a887 */ /* 0x000fc80008800000 */
[----:B------:R-:W-:-:S04]  /*04b0*/  ULOP3.LUT UR4, UR4, 0x1, URZ, 0xc0, !UPT ;  /* 0x0000000104047892 */ /* 0x000fc8000f8ec0ff */
[----:B------:R-:W-:-:S11]  /*04c0*/  UISETP.NE.U32.AND UP2, UPT, UR4, 0x1, UPT ;  /* 0x000000010400788c */ /* 0x000fd6000bf45070 */
.L_x_8:
[----:B-12---:R-:W1:Y:S01]  /*04d0*/  SHFL.IDX PT, R2, R69, RZ, 0x1f ;  /* 0x00001fff45027589 */ /* 0x006e6200000e0000 */
[----:B------:R-:W-:-:S04]  /*04e0*/  UISETP.NE.AND UP1, UPT, UR8, 0x2, UPT ;  /* 0x000000020800788c */ /* 0x000fc8000bf25270 */
[----:B------:R-:W-:Y:S01]  /*04f0*/  USEL UR6, URZ, 0x1, UP1 ;  /* 0x00000001ff067887 */ /* 0x000fe20008800000 */
[----:B-1----:R-:W-:-:S13]  /*0500*/  ISETP.NE.AND P0, PT, R2, RZ, PT ;  /* 0x000000ff0200720c */ /* 0x002fda0003f05270 */
[----:B------:R-:W-:Y:S05]  /*0510*/  @P0 BRA `(.L_x_9) ;  /* 0x0000000000480947 */ /* 0x000fea0003800000 */
[----:B------:R-:W1:Y:S01]  /*0520*/  S2UR UR5, SR_CgaCtaId ;  /* 0x00000000000579c3 */ /* 0x000e620000008800 */
[----:B------:R-:W-:Y:S01]  /*0530*/  UMOV UR7, 0x400 ;  /* 0x0000040000077882 */ /* 0x000fe20000000000 */
[----:B------:R-:W-:Y:S01]  /*0540*/  UMOV UR4, 0x1 ;  /* 0x0000000100047882 */ /* 0x000fe20000000000 */
[----:B------:R-:W-:Y:S01]  /*0550*/  ELECT P0, URZ, PT ;  /* 0x0000000000ff782f */ /* 0x000fe20003800000 */
[----:B------:R-:W-:-:S04]  /*0560*/  UIADD3 UR10, UPT, UPT, -UR4, 0x100000, URZ ;  /* 0x00100000040a7890 */ /* 0x000fc8000fffe1ff */
[----:B------:R-:W-:Y:S02]  /*0570*/  USHF.L.U32 UR11, UR10, 0xb, URZ ;  /* 0x0000000b0a0b7899 */ /* 0x000fe400080006ff */
[----:B------:R-:W-:Y:S02]  /*0580*/  USHF.L.U32 UR10, UR10, 0x1, URZ ;  /* 0x000000010a0a7899 */ /* 0x000fe400080006ff */
[----:B-1----:R-:W-:Y:S01]  /*0590*/  ULEA UR5, UR5, UR7, 0x18 ;  /* 0x0000000705057291 */ /* 0x002fe2000f8ec0ff */
[----:B------:R-:W1:Y:S11]  /*05a0*/  FENCE.VIEW.ASYNC.S ;  /* 0x00000000000073c6 */ /* 0x000e760000000000 */
[----:B-1----:R1:W2:Y:S01]  /*05b0*/  SYNCS.EXCH.64 URZ, [UR5], UR10 ;  /* 0x0000000a05ff75b2 */ /* 0x0022a20008000100 */
[----:B------:R1:W3:Y:S01]  /*05c0*/  SYNCS.EXCH.64 URZ, [UR5+0x20], UR10 ;  /* 0x0000200a05ff75b2 */ /* 0x0002e20008000100 */
[----:B------:R1:W4:Y:S01]  /*05d0*/  SYNCS.EXCH.64 URZ, [UR5+0x8], UR10 ;  /* 0x0000080a05ff75b2 */ /* 0x0003220008000100 */
[----:B------:R1:W1:Y:S01]  /*05e0*/  SYNCS.EXCH.64 URZ, [UR5+0x28], UR10 ;  /* 0x0000280a05ff75b2 */ /* 0x0002620008000100 */
[----:B------:R1:W1:Y:S01]  /*05f0*/  SYNCS.EXCH.64 URZ, [UR5+0x10], UR10 ;  /* 0x0000100a05ff75b2 */ /* 0x0002620008000100 */
[----:B------:R1:W1:Y:S01]  /*0600*/  SYNCS.EXCH.64 URZ, [UR5+0x30], UR10 ;  /* 0x0000300a05ff75b2 */ /* 0x0002620008000100 */
[----:B------:R1:W1:Y:S01]  /*0610*/  SYNCS.EXCH.64 URZ, [UR5+0x18], UR10 ;  /* 0x0000180a05ff75b2 */ /* 0x0002620008000100 */
[----:B------:R1:W1:Y:S01]  /*0620*/  SYNCS.EXCH.64 URZ, [UR5+0x38], UR10 ;  /* 0x0000380a05ff75b2 */ /* 0x0002620008000100 */
[----:B------:R-:W-:Y:S01]  /*0630*/  NOP ;  /* 0x0000000000007918 */ /* 0x000fe20000000000 */
.L_x_9:
[----:B------:R-:W2:Y:S01]  /*0640*/  SHFL.IDX PT, R2, R69, RZ, 0x1f ;  /* 0x00001fff45027589 */ /* 0x000ea200000e0000 */
[----:B------:R-:W-:Y:S01]  /*0650*/  NOP ;  /* 0x0000000000007918 */ /* 0x000fe20000000000 */
[----:B--2---:R-:W-:-:S13]  /*0660*/  ISETP.NE.AND P0, PT, R2, 0x1, PT ;  /* 0x000000010200780c */ /* 0x004fda0003f05270 */
[----:B------:R-:W-:Y:S05]  /*0670*/  @P0 BRA `(.L_x_10) ;  /* 0x0000000000580947 */ /* 0x000fea0003800000 */
[----:B------:R-:W2:Y:S01]  /*0680*/  S2UR UR7, SR_CgaCtaId ;  /* 0x00000000000779c3 */ /* 0x000ea20000008800 */
[----:B------:R-:W-:Y:S01]  /*0690*/  UMOV UR9, 0x400 ;  /* 0x0000040000097882 */ /* 0x000fe20000000000 */
[----:B-1----:R-:W-:Y:S01]  /*06a0*/  UMOV UR5, 0x20 ;  /* 0x0000002000057882 */ /* 0x002fe20000000000 */
[----:B------:R-:W-:Y:S01]  /*06b0*/  UMOV UR4, 0x80 ;  /* 0x0000008000047882 */ /* 0x000fe20000000000 */
[----:B------:R-:W-:-:S04]  /*06c0*/  UIADD3 UR10, UPT, UPT, -UR5, 0x100000, URZ ;  /* 0x00100000050a7890 */ /* 0x000fc8000fffe1ff */
[----:B------:R-:W-:Y:S02]  /*06d0*/  USHF.L.U32 UR11, UR10, 0xb, URZ ;  /* 0x0000000b0a0b7899 */ /* 0x000fe400080006ff */
[----:B------:R-:W-:Y:S02]  /*06e0*/  USHF.L.U32 UR10, UR10, 0x1, URZ ;  /* 0x000000010a0a7899 */ /* 0x000fe400080006ff */
[----:B------:R-:W-:-:S04]  /*06f0*/  UIADD3 UR4, UPT, UPT, -UR4, 0x100000, URZ ;  /* 0x0010000004047890 */ /* 0x000fc8000fffe1ff */
[----:B------:R-:W-:Y:S02]  /*0700*/  USHF.L.U32 UR5, UR4, 0xb, URZ ;  /* 0x0000000b04057899 */ /* 0x000fe400080006ff */
[----:B------:R-:W-:Y:S01]  /*0710*/  USHF.L.U32 UR4, UR4, 0x1, URZ ;  /* 0x0000000104047899 */ /* 0x000fe200080006ff */
[----:B------:R-:W-:Y:S01]  /*0720*/  ELECT P0, URZ, PT ;  /* 0x0000000000ff782f */ /* 0x000fe20003800000 */
[----:B--2---:R-:W-:Y:S01]  /*0730*/  ULEA UR7, UR7, UR9, 0x18 ;  /* 0x0000000907077291 */ /* 0x004fe2000f8ec0ff */
[----:B------:R-:W1:Y:S11]  /*0740*/  FENCE.VIEW.ASYNC.S ;  /* 0x00000000000073c6 */ /* 0x000e760000000000 */
[----:B-1----:R2:W1:Y:S01]  /*0750*/  SYNCS.EXCH.64 URZ, [UR7+0x40], UR10 ;  /* 0x0000400a07ff75b2 */ /* 0x0024620008000100 */
[----:B------:R2:W1:Y:S01]  /*0760*/  SYNCS.EXCH.64 URZ, [UR7+0x60], UR4 ;  /* 0x0000600407ff75b2 */ /* 0x0004620008000100 */
[----:B------:R2:W1:Y:S01]  /*0770*/  SYNCS.EXCH.64 URZ, [UR7+0x48], UR10 ;  /* 0x0000480a07ff75b2 */ /* 0x0004620008000100 */
[----:B------:R2:W1:Y:S01]  /*0780*/  SYNCS.EXCH.64 URZ, [UR7+0x68], UR4 ;  /* 0x0000680407ff75b2 */ /* 0x0004620008000100 */
[----:B------:R2:W1:Y:S01]  /*0790*/  SYNCS.EXCH.64 URZ, [UR7+0x50], UR10 ;  /* 0x0000500a07ff75b2 */ /* 0x0004620008000100 */
[----:B------:R2:W1:Y:S01]  /*07a0*/  SYNCS.EXCH.64 URZ, [UR7+0x70], UR4 ;  /* 0x0000700407ff75b2 */ /* 0x0004620008000100 */
[----:B------:R2:W1:Y:S01]  /*07b0*/  SYNCS.EXCH.64 URZ, [UR7+0x58], UR10 ;  /* 0x0000580a07ff75b2 */ /* 0x0004620008000100 */
[----:B------:R2:W1:Y:S02]  /*07c0*/  SYNCS.EXCH.64 URZ, [UR7+0x78], UR4 ;  /* 0x0000780407ff75b2 */ /* 0x0004640008000100 */
[----:B--2---:R-:W-:Y:S01]  /*07d0*/  NOP ;  /* 0x0000000000007918 */ /* 0x004fe20000000000 */
.L_x_10:
[----:B------:R-:W2:Y:S01]  /*07e0*/  SHFL.IDX PT, R2, R69, RZ, 0x1f ;  /* 0x00001fff45027589 */ /* 0x000ea200000e0000 */
[----:B------:R-:W-:Y:S01]  /*07f0*/  NOP ;  /* 0x0000000000007918 */ /* 0x000fe20000000000 */
[----:B--2---:R-:W-:-:S13]  /*0800*/  ISETP.NE.AND P0, PT, R2, 0x3, PT ;  /* 0x000000030200780c */ /* 0x004fda0003f05270 */
[----:B------:R-:W-:Y:S05]  /*0810*/  @P0 BRA `(.L_x_11) ;  /* 0x0000000000300947 */ /* 0x000fea0003800000 */
[----:B-1----:R-:W1:Y:S01]  /*0820*/  S2UR UR5, SR_CgaCtaId ;  /* 0x00000000000579c3 */ /* 0x002e620000008800 */
        /* <DEDUP_REMOVED lines=8> */
[----:B-1----:R2:W1:Y:S01]  /*08b0*/  SYNCS.EXCH.64 URZ, [UR5+0x80], UR10 ;  /* 0x0000800a05ff75b2 */ /* 0x0024620008000100 */
[----:B------:R2:W1:Y:S02]  /*08c0*/  SYNCS.EXCH.64 URZ, [UR5+0x88], UR10 ;  /* 0x0000880a05ff75b2 */ /* 0x0004640008000100 */
[----:B--2---:R-:W-:Y:S01]  /*08d0*/  NOP ;  /* 0x0000000000007918 */ /* 0x004fe20000000000 */
.L_x_11:
[----:B------:R-:W2:Y:S01]  /*08e0*/  SHFL.IDX PT, R2, R69, RZ, 0x1f ;  /* 0x00001fff45027589 */ /* 0x000ea200000e0000 */
[----:B------:R-:W-:Y:S01]  /*08f0*/  NOP ;  /* 0x0000000000007918 */ /* 0x000fe20000000000 */
[----:B--2---:R-:W-:-:S13]  /*0900*/  ISETP.NE.AND P0, PT, R2, 0x4, PT ;  /* 0x000000040200780c */ /* 0x004fda0003f05270 */
[----:B------:R-:W-:Y:S05]  /*0910*/  @P0 BRA `(.L_x_12) ;  /* 0x00000000004c0947 */ /* 0x000fea0003800000 */
[----:B-1----:R-:W1:Y:S01]  /*0920*/  S2UR UR5, SR_CgaCtaId ;  /* 0x00000000000579c3 */ /* 0x002e620000008800 */
[----:B------:R-:W-:Y:S01]  /*0930*/  UMOV UR9, 0x100 ;  /* 0x0000010000097882 */ /* 0x000fe20000000000 */
[----:B------:R-:W-:Y:S01]  /*0940*/  UMOV UR7, 0x400 ;  /* 0x0000040000077882 */ /* 0x000fe20000000000 */
[----:B------:R-:W-:Y:S01]  /*0950*/  USEL UR9, UR9, 0xe0, UP2 ;  /* 0x000000e009097887 */ /* 0x000fe20009000000 */
[----:B------:R-:W-:Y:S01]  /*0960*/  UMOV UR4, 0x1 ;  /* 0x0000000100047882 */ /* 0x000fe20000000000 */
[----:B------:R-:W-:Y:S01]  /*0970*/  ELECT P0, URZ, PT ;  /* 0x0000000000ff782f */ /* 0x000fe20003800000 */
[----:B------:R-:W-:-:S04]  /*0980*/  UIADD3 UR10, UPT, UPT, -UR4, 0x100000, URZ ;  /* 0x00100000040a7890 */ /* 0x000fc8000fffe1ff */
[----:B------:R-:W-:Y:S02]  /*0990*/  USHF.L.U32 UR11, UR10, 0xb, URZ ;  /* 0x0000000b0a0b7899 */ /* 0x000fe400080006ff */
[----:B------:R-:W-:Y:S02]  /*09a0*/  USHF.L.U32 UR10, UR10, 0x1, URZ ;  /* 0x000000010a0a7899 */ /* 0x000fe400080006ff */
[----:B------:R-:W-:-:S04]  /*09b0*/  UIADD3 UR12, UPT, UPT, -UR9, 0x100000, URZ ;  /* 0x00100000090c7890 */ /* 0x000fc8000fffe1ff */
[----:B------:R-:W-:Y:S02]  /*09c0*/  USHF.L.U32 UR13, UR12, 0xb, URZ ;  /* 0x0000000b0c0d7899 */ /* 0x000fe400080006ff */
[----:B------:R-:W-:Y:S02]  /*09d0*/  USHF.L.U32 UR12, UR12, 0x1, URZ ;  /* 0x000000010c0c7899 */ /* 0x000fe400080006ff */
[----:B-1----:R-:W-:Y:S01]  /*09e0*/  ULEA UR5, UR5, UR7, 0x18 ;  /* 0x0000000705057291 */ /* 0x002fe2000f8ec0ff */
[----:B------:R-:W1:Y:S11]  /*09f0*/  FENCE.VIEW.ASYNC.S ;  /* 0x00000000000073c6 */ /* 0x000e760000000000 */
[----:B-1----:R2:W1:Y:S01]  /*0a00*/  SYNCS.EXCH.64 URZ, [UR5+0x90], UR10 ;  /* 0x0000900a05ff75b2 */ /* 0x0024620008000100 */
[----:B------:R2:W1:Y:S01]  /*0a10*/  SYNCS.EXCH.64 URZ, [UR5+0xa0], UR12 ;  /* 0x0000a00c05ff75b2 */ /* 0x0004620008000100 */
[----:B------:R2:W1:Y:S01]  /*0a20*/  SYNCS.EXCH.64 URZ, [UR5+0x98], UR10 ;  /* 0x0000980a05ff75b2 */ /* 0x0004620008000100 */
[----:B------:R2:W1:Y:S02]  /*0a30*/  SYNCS.EXCH.64 URZ, [UR5+0xa8], UR12 ;  /* 0x0000a80c05ff75b2 */ /* 0x0004640008000100 */
[----:B--2---:R-:W-:Y:S01]  /*0a40*/  NOP ;  /* 0x0000000000007918 */ /* 0x004fe20000000000 */
.L_x_12:
        /* <DEDUP_REMOVED lines=26> */
.L_x_13:
        /* <DEDUP_REMOVED lines=18> */
.L_x_14:
[----:B-1----:R-:W1:Y:S01]  /*0d10*/  S2UR UR5, SR_CTAID.X ;  /* 0x00000000000579c3 */ /* 0x002e620000002500 */
[----:B------:R-:W-:-:S05]  /*0d20*/  CS2R.32 R63, SR_CgaSize ;  /* 0x00000000003f7805 */ /* 0x000fca0000008a00 */
[----:B------:R-:W-:-:S05]  /*0d30*/  IMAD R63, R63, -0xa0, RZ ;  /* 0xffffff603f3f7824 */ /* 0x000fca00078e02ff */
[----:B------:R-:W-:-:S14]  /*0d40*/  R2UR UR9, R63 ;  /* 0x000000003f0972ca */ /* 0x000fdc00000e0000 */
[----:B------:R-:W2:Y:S01]  /*0d50*/  LDCU UR9, c[0x0][UR9+0x2b0] ;  /* 0x00005600090977ac */ /* 0x000ea20008000800 */
[----:B------:R-:W-:Y:S01]  /*0d60*/  NOP ;  /* 0x0000000000007918 */ /* 0x000fe20000000000 */
[----:B------:R-:W-:-:S05]  /*0d70*/  CS2R.32 R63, SR_CgaSize ;  /* 0x00000000003f7805 */ /* 0x000fca0000008a00 */
[----:B------:R-:W-:-:S05]  /*0d80*/  IMAD R63, R63, -0xa0, RZ ;  /* 0xffffff603f3f7824 */ /* 0x000fca00078e02ff */
[----:B------:R-:W-:-:S14]  /*0d90*/  R2UR UR7, R63 ;  /* 0x000000003f0772ca */ /* 0x000fdc00000e0000 */
[----:B------:R-:W3:Y:S01]  /*0da0*/  LDCU UR7, c[0x0][UR7+0x2b4] ;  /* 0x00005680070777ac */ /* 0x000ee20008000800 */
[----:B------:R-:W4:Y:S08]  /*0db0*/  S2UR UR4, SR_CTAID.Y ;  /* 0x00000000000479c3 */ /* 0x000f300000002600 */
[----:B------:R-:W3:Y:S01]  /*0dc0*/  LDC R10, c[0x0][0xb24] ;  /* 0x0002c900ff0a7b82 */ /* 0x000ee20000000800 */
[----:B-1----:R-:W-:-:S02]  /*0dd0*/  I2FP.F32.U32 R63, UR5 ;  /* 0x00000005003f7c45 */ /* 0x002fc40008201000 */
[----:B------:R-:W-:-:S05]  /*0de0*/  CS2R.32 R3, SR_CgaSize ;  /* 0x0000000000037805 */ /* 0x000fca0000008a00 */
[----:B------:R-:W-:-:S06]  /*0df0*/  IMAD R3, R3, -0xa0, RZ ;  /* 0xffffff6003037824 */ /* 0x000fcc00078e02ff */
[----:B------:R-:W1:Y:S01]  /*0e00*/  LDC R3, c[0x0][R3+0x2a0] ;  /* 0x0000a80003037b82 */ /* 0x000e620000000800 */
[----:B------:R-:W-:Y:S01]  /*0e10*/  MOV R15, UR5 ;  /* 0x00000005000f7c02 */ /* 0x000fe20008000f00 */
[----:B--2---:R-:W-:Y:S01]  /*0e20*/  FMUL R63, R63, UR9 ;  /* 0x000000093f3f7c20 */ /* 0x004fe20008400000 */
[----:B----4-:R-:W-:Y:S02]  /*0e30*/  I2FP.F32.U32 R62, UR4 ;  /* 0x00000004003e7c45 */ /* 0x010fe40008201000 */
[----:B------:R-:W-:-:S05]  /*0e40*/  CS2R.32 R2, SR_CgaSize ;  /* 0x0000000000027805 */ /* 0x000fca0000008a00 */
[----:B------:R-:W-:-:S06]  /*0e50*/  IMAD R2, R2, -0xa0, RZ ;  /* 0xffffff6002027824 */ /* 0x000fcc00078e02ff */
[----:B------:R-:W2:Y:S01]  /*0e60*/  LDC R2, c[0x0][R2+0x2a4] ;  /* 0x0000a90002027b82 */ /* 0x000ea20000000800 */
[----:B------:R-:W-:Y:S01]  /*0e70*/  MOV R14, UR4 ;  /* 0x00000004000e7c02 */ /* 0x000fe20008000f00 */
[----:B------:R-:W4:Y:S01]  /*0e80*/  F2I.U32.TRUNC.NTZ R63, R63 ;  /* 0x0000003f003f7305 */ /* 0x000f22000020f000 */
[----:B---3--:R-:W-:-:S05]  /*0e90*/  FMUL R62, R62, UR7 ;  /* 0x000000073e3e7c20 */ /* 0x008fca0008400000 */
[----:B------:R-:W-:Y:S01]  /*0ea0*/  BAR.SYNC.DEFER_BLOCKING 0x0 ;  /* 0x0000000000007b1d */ /* 0x000fe20000010000 */
[----:B------:R-:W-:-:S05]  /*0eb0*/  ISETP.GE.AND P0, PT, R10, 0x1, PT ;  /* 0x000000010a00780c */ /* 0x000fca0003f06270 */
[----:B------:R-:W3:Y:S02]  /*0ec0*/  F2I.U32.TRUNC.NTZ R62, R62 ;  /* 0x0000003e003e7305 */ /* 0x000ee4000020f000 */
[----:B------:R-:W2:Y:S01]  /*0ed0*/  S2UR UR36, SR_CTAID.Z ;  /* 0x00000000002479c3 */ /* 0x000ea20000002700 */
[----:B----4-:R-:W-:-:S05]  /*0ee0*/  IADD3 R63, PT, PT, -R63, RZ, RZ ;  /* 0x000000ff3f3f7210 */ /* 0x010fca0007ffe1ff */
[----:B-1----:R-:W-:Y:S01]  /*0ef0*/  IMAD R63, R3, R63, UR5 ;  /* 0x00000005033f7e24 */ /* 0x002fe2000f8e023f */
[----:B---3--:R-:W-:-:S05]  /*0f00*/  IADD3 R62, PT, PT, -R62, RZ, RZ ;  /* 0x000000ff3e3e7210 */ /* 0x008fca0007ffe1ff */
[----:B--2---:R-:W-:Y:S01]  /*0f10*/  IMAD R62, R2, R62, UR4 ;  /* 0x00000004023e7e24 */ /* 0x004fe2000f8e023e */
[----:B------:R-:W-:Y:S06]  /*0f20*/  @!P0 BRA `(.L_x_15) ;  /* 0x0000000000b88947 */ /* 0x000fec0003800000 */
[----:B------:R-:W1:Y:S01]  /*0f30*/  LDC.64 R4, c[0x0][0xb18] ;  /* 0x0002c600ff047b82 */ /* 0x000e620000000a00 */
[----:B------:R-:W-:-:S07]  /*0f40*/  ISETP.NE.AND P0, PT, R10, 0x1, PT ;  /* 0x000000010a00780c */ /* 0x000fce0003f05270 */
[----:B------:R-:W2:Y:S08]  /*0f50*/  LDC R9, c[0x0][0xb0c] ;  /* 0x0002c300ff097b82 */ /* 0x000eb00000000800 */
[----:B------:R-:W3:Y:S08]  /*0f60*/  LDC R12, c[0x0][0x370] ;  /* 0x0000dc00ff0c7b82 */ /* 0x000ef00000000800 */
[----:B------:R-:W4:Y:S01]  /*0f70*/  LDC R11, c[0x0][0x374] ;  /* 0x0000dd00ff0b7b82 */ /* 0x000f220000000800 */
[----:B-1----:R-:W-:-:S07]  /*0f80*/  ISETP.NE.AND P1, PT, R4, 0x1, PT ;  /* 0x000000010400780c */ /* 0x002fce0003f25270 */
[----:B------:R-:W3:Y:S01]  /*0f90*/  LDC.64 R6, c[0x0][0xb10] ;  /* 0x0002c400ff067b82 */ /* 0x000ee20000000a00 */
[----:B--2---:R-:W-:-:S07]  /*0fa0*/  ISETP.NE.AND P2, PT, R9, 0x1, PT ;  /* 0x000000010900780c */ /* 0x004fce0003f45270 */
[----:B------:R-:W1:Y:S08]  /*0fb0*/  LDC R8, c[0x0][0xb20] ;  /* 0x0002c800ff087b82 */ /* 0x000e700000000800 */
[----:B------:R-:W2:Y:S01]  /*0fc0*/  LDC.64 R2, c[0x0][0xb28] ;  /* 0x0002ca00ff027b82 */ /* 0x000ea20000000a00 */
[----:B----4-:R-:W-:-:S04]  /*0fd0*/  IMAD.HI.U32 R13, R11, R5, RZ ;  /* 0x000000050b0d7227 */ /* 0x010fc800078e00ff */
[----:B------:R-:W-:-:S04]  /*0fe0*/  IMAD.HI.U32 R5, R14, R5, RZ ;  /* 0x000000050e057227 */ /* 0x000fc800078e00ff */
[----:B---3--:R-:W-:-:S05]  /*0ff0*/  IMAD.HI.U32 R16, R12, R6, RZ ;  /* 0x000000060c107227 */ /* 0x008fca00078e00ff */
[-C--:B------:R-:W-:Y:S01]  /*1000*/  @P2 SHF.R.U32.HI R12, RZ, R7.reuse, R16 ;  /* 0x00000007ff0c2219 */ /* 0x080fe20000011610 */
[----:B------:R-:W-:Y:S01]  /*1010*/  IMAD.HI.U32 R16, R15, R6, RZ ;  /* 0x000000060f107227 */ /* 0x000fe200078e00ff */
[-C--:B-1----:R-:W-:Y:S02]  /*1020*/  @P1 SHF.R.U32.HI R11, RZ, R8.reuse, R13 ;  /* 0x00000008ff0b1219 */ /* 0x082fe4000001160d */
[----:B------:R-:W-:Y:S02]  /*1030*/  SHF.R.U32.HI R5, RZ, R8, R5 ;  /* 0x00000008ff057219 */ /* 0x000fe40000011605 */
[----:B------:R-:W-:Y:S02]  /*1040*/  SHF.R.U32.HI R16, RZ, R7, R16 ;  /* 0x00000007ff107219 */ /* 0x000fe40000011610 */
[----:B------:R-:W-:Y:S01]  /*1050*/  SEL R5, R14, R5, !P1 ;  /* 0x000000050e057207 */ /* 0x000fe20004800000 */
[----:B--2---:R-:W-:Y:S01]  /*1060*/  IMAD.HI.U32 R13, R11, R2, RZ ;  /* 0x000000020b0d7227 */ /* 0x004fe200078e00ff */
[----:B------:R-:W-:-:S03]  /*1070*/  SEL R16, R15, R16, !P2 ;  /* 0x000000100f107207 */ /* 0x000fc60005000000 */
[----:B------:R-:W-:Y:S01]  /*1080*/  IMAD.HI.U32 R6, R12, R2, RZ ;  /* 0x000000020c067227 */ /* 0x000fe200078e00ff */
[----:B------:R-:W-:-:S04]  /*1090*/  @P0 SHF.R.U32.HI R11, RZ, R3, R13 ;  /* 0x00000003ff0b0219 */ /* 0x000fc8000001160d */
[----:B------:R-:W-:Y:S01]  /*10a0*/  @P0 SHF.R.U32.HI R12, RZ, R3, R6 ;  /* 0x00000003ff0c0219 */ /* 0x000fe20000011606 */
[----:B------:R-:W-:-:S04]  /*10b0*/  IMAD R11, R11, R10, RZ ;  /* 0x0000000a0b0b7224 */ /* 0x000fc800078e02ff */
[----:B------:R-:W-:Y:S01]  /*10c0*/  IMAD R6, R12, R10, RZ ;  /* 0x0000000a0c067224 */ /* 0x000fe200078e02ff */
[----:B------:R-:W-:-:S04]  /*10d0*/  ISETP.GE.AND P1, PT, R5, R11, PT ;  /* 0x0000000b0500720c */ /* 0x000fc80003f26270 */
[----:B------:R-:W-:Y:S01]  /*10e0*/  ISETP.GE.OR P1, PT, R16, R6, P1 ;  /* 0x000000061000720c */ /* 0x000fe20000f26670 */
[----:B------:R-:W-:-:S05]  /*10f0*/  IMAD.HI.U32 R6, R5, R2, RZ ;  /* 0x0000000205067227 */ /* 0x000fca00078e00ff */
[----:B------:R-:W-:-:S04]  /*1100*/  SHF.R.U32.HI R6, RZ, R3, R6 ;  /* 0x00000003ff067219 */ /* 0x000fc80000011606 */
[----:B------:R-:W-:-:S03]  /*1110*/  SEL R6, R5, R6, !P0 ;  /* 0x0000000605067207 */ /* 0x000fc60004000000 */
[----:B------:R-:W-:Y:S01]  /*1120*/  @!P1 IMAD.HI.U32 R7, R16, R2, RZ ;  /* 0x0000000210079227 */ /* 0x000fe200078e00ff */
[----:B------:R-:W-:-:S04]  /*1130*/  IADD3 R2, PT, PT, -R6, RZ, RZ ;  /* 0x000000ff06027210 */ /* 0x000fc80007ffe1ff */
[----:B------:R-:W-:Y:S01]  /*1140*/  @!P1 SHF.R.U32.HI R3, RZ, R3, R7 ;  /* 0x00000003ff039219 */ /* 0x000fe20000011607 */
[----:B------:R-:W-:Y:S01]  /*1150*/  IMAD R2, R10, R2, R5 ;  /* 0x000000020a027224 */ /* 0x000fe200078e0205 */
[----:B------:R-:W-:Y:S02]  /*1160*/  IADD3 R7, PT, PT, -R5, RZ, RZ ;  /* 0x000000ff05077210 */ /* 0x000fe40007ffe1ff */
[----:B------:R-:W-:-:S03]  /*1170*/  @!P1 SEL R3, R16, R3, !P0 ;  /* 0x0000000310039207 */ /* 0x000fc60004000000 */
[----:B------:R-:W-:Y:S02]  /*1180*/  IMAD R7, R4, R7, R14 ;  /* 0x0000000704077224 */ /* 0x000fe400078e020e */
[--C-:B------:R-:W-:Y:S02]  /*1190*/  @!P1 IMAD.IADD R6, R6, 0x1, -R3.reuse ;  /* 0x0000000106069824 */ /* 0x100fe400078e0a03 */
[----:B------:R-:W-:Y:S01]  /*11a0*/  @!P1 IMAD R3, R2, R12, R3 ;  /* 0x0000000c02039224 */ /* 0x000fe200078e0203 */
[----:B------:R-:W-:Y:S01]  /*11b0*/  IADD3 R2, PT, PT, -R16, RZ, RZ ;  /* 0x000000ff10027210 */ /* 0x000fe20007ffe1ff */
[----:B------:R-:W-:Y:S02]  /*11c0*/  @!P1 IMAD R5, R6, R10, R16 ;  /* 0x0000000a06059224 */ /* 0x000fe400078e0210 */
[----:B------:R-:W-:Y:S02]  /*11d0*/  @!P1 IMAD.MOV.U32 R16, RZ, RZ, R3 ;  /* 0x000000ffff109224 */ /* 0x000fe400078e0003 */
[----:B------:R-:W-:-:S02]  /*11e0*/  IMAD R2, R9, R2, R15 ;  /* 0x0000000209027224 */ /* 0x000fc400078e020f */
[----:B------:R-:W-:Y:S02]  /*11f0*/  IMAD R14, R5, R4, R7 ;  /* 0x00000004050e7224 */ /* 0x000fe400078e0207 */
[----:B------:R-:W-:Y:S02]  /*1200*/  IMAD R15, R16, R9, R2 ;  /* 0x00000009100f7224 */ /* 0x000fe400078e0202 */
.L_x_15:
[----:B------:R-:W1:Y:S01]  /*1210*/  LDCU UR4, c[0x0][0xb30] ;  /* 0x00016600ff0477ac */ /* 0x000e620008000800 */
[----:B------:R-:W2:Y:S08]  /*1220*/  S2UR UR37, SR_CgaCtaId ;  /* 0x00000000002579c3 */ /* 0x000eb00000008800 */
[----:B------:R-:W3:Y:S01]  /*1230*/  LDC R26, c[0x0][0xb24] ;  /* 0x0002c900ff1a7b82 */ /* 0x000ee20000000800 */
[----:B-1----:R-:W-:-:S09]  /*1240*/  UISETP.NE.AND UP1, UPT, UR4, 0x1, UPT ;  /* 0x000000010400788c */ /* 0x002fd2000bf25270 */
[----:B--2---:R-:W-:Y:S05]  /*1250*/  BRA.U UP1, `(.L_x_16) ;  /* 0x0000000101407547 */ /* 0x004fea000b800000 */
[----:B------:R-:W1:Y:S08]  /*1260*/  LDC.64 R4, c[0x0][0xb10] ;  /* 0x0002c400ff047b82 */ /* 0x000e700000000a00 */
[----:B------:R-:W2:Y:S08]  /*1270*/  LDC.64 R2, c[0x0][0xb18] ;  /* 0x0002c600ff027b82 */ /* 0x000eb00000000a00 */
[----:B------:R-:W4:Y:S08]  /*1280*/  LDC R6, c[0x0][0xb20] ;  /* 0x0002c800ff067b82 */ /* 0x000f300000000800 */
[----:B------:R-:W3:Y:S01]  /*1290*/  LDC R7, c[0x0][0xb0c] ;  /* 0x0002c300ff077b82 */ /* 0x000ee20000000800 */
[----:B-1----:R-:W-:-:S05]  /*12a0*/  IMAD.HI.U32 R4, R15, R4, RZ ;  /* 0x000000040f047227 */ /* 0x002fca00078e00ff */
[----:B------:R-:W-:Y:S01]  /*12b0*/  SHF.R.U32.HI R4, RZ, R5, R4 ;  /* 0x00000005ff047219 */ /* 0x000fe20000011604 */
[----:B--2---:R-:W-:Y:S01]  /*12c0*/  IMAD.HI.U32 R3, R14, R3, RZ ;  /* 0x000000030e037227 */ /* 0x004fe200078e00ff */
[----:B------:R-:W-:-:S04]  /*12d0*/  ISETP.NE.AND P0, PT, R2, 0x1, PT ;  /* 0x000000010200780c */ /* 0x000fc80003f05270 */
[----:B----4-:R-:W-:-:S04]  /*12e0*/  SHF.R.U32.HI R3, RZ, R6, R3 ;  /* 0x00000006ff037219 */ /* 0x010fc80000011603 */
[----:B------:R-:W-:Y:S02]  /*12f0*/  SEL R3, R14, R3, !P0 ;  /* 0x000000030e037207 */ /* 0x000fe40004000000 */
[----:B---3--:R-:W-:-:S04]  /*1300*/  ISETP.NE.AND P1, PT, R7, 0x1, PT ;  /* 0x000000010700780c */ /* 0x008fc80003f25270 */
[----:B------:R-:W-:-:S05]  /*1310*/  SEL R4, R15, R4, !P1 ;  /* 0x000000040f047207 */ /* 0x000fca0004800000 */
[----:B------:R-:W-:Y:S02]  /*1320*/  IMAD.IADD R5, R3, 0x1, -R4 ;  /* 0x0000000103057824 */ /* 0x000fe400078e0a04 */
[----:B------:R-:W-:Y:S02]  /*1330*/  IMAD.IADD R3, R4, 0x1, -R3 ;  /* 0x0000000104037824 */ /* 0x000fe400078e0a03 */
[----:B------:R-:W-:Y:S02]  /*1340*/  IMAD R15, R5, R7, R15 ;  /* 0x00000007050f7224 */ /* 0x000fe400078e020f */
[----:B------:R-:W-:-:S07]  /*1350*/  IMAD R14, R3, R2, R14 ;  /* 0x00000002030e7224 */ /* 0x000fce00078e020e */
.L_x_16:
[----:B------:R-:W-:Y:S01]  /*1360*/  BAR.SYNC.DEFER_BLOCKING 0x0 ;  /* 0x0000000000007b1d */ /* 0x000fe20000010000 */
[----:B------:R-:W-:Y:S01]  /*1370*/  UISETP.NE.AND UP1, UPT, UR8, 0x2, UPT ;  /* 0x000000020800788c */ /* 0x000fe2000bf25270 */
[----:B------:R-:W-:Y:S02]  /*1380*/  ISETP.NE.OR P5, PT, R0, 0x2, !P5 ;  /* 0x000000020000780c */ /* 0x000fe40006fa5670 */
[----:B------:R-:W-:-:S06]  /*1390*/  LOP3.LUT R2, R77, 0x1f, RZ, 0xc0, !PT ;  /* 0x0000001f4d027812 */ /* 0x000fcc00078ec0ff */
[----:B------:R-:W-:Y:S05]  /*13a0*/  BRA.U UP1, `(.L_x_17) ;  /* 0x0000001101b47547 */ /* 0x000fea000b800000 */
[----:B------:R-:W1:Y:S01]  /*13b0*/  LDCU UR13, c[0x0][0x38c] ;  /* 0x00007180ff0d77ac */ /* 0x000e620008000800 */
[----:B------:R-:W2:Y:S01]  /*13c0*/  LDC R8, c[0x0][0x370] ;  /* 0x0000dc00ff087b82 */ /* 0x000ea20000000800 */
[----:B------:R-:W-:Y:S01]  /*13d0*/  PLOP3.LUT P1, PT, PT, PT, UP2, 0x80, 0x8 ;  /* 0x000000000008781c */ /* 0x000fe20003f2f028 */
[----:B------:R-:W-:Y:S01]  /*13e0*/  IMAD.MOV.U32 R17, RZ, RZ, 0x1 ;  /* 0x00000001ff117424 */ /* 0x000fe200078e00ff */
[----:B------:R-:W-:Y:S01]  /*13f0*/  ISETP.EQ.OR P4, PT, R2, RZ, P5 ;  /* 0x000000ff0200720c */ /* 0x000fe20002f82670 */
[----:B------:R-:W-:Y:S01]  /*1400*/  IMAD.MOV.U32 R16, RZ, RZ, RZ ;  /* 0x000000ffff107224 */ /* 0x000fe200078e00ff */
[----:B------:R-:W-:Y:S02]  /*1410*/  PLOP3.LUT P1, PT, P1, PT, PT, 0x8, 0x80 ;  /* 0x000000000080781c */ /* 0x000fe40000f2e170 */
[----:B------:R-:W-:Y:S01]  /*1420*/  CS2R R12, SRZ ;  /* 0x00000000000c7805 */ /* 0x000fe2000001ff00 */
[----:B------:R-:W-:Y:S01]  /*1430*/  IMAD.MOV.U32 R11, RZ, RZ, 0x1 ;  /* 0x00000001ff0b7424 */ /* 0x000fe200078e00ff */
[----:B------:R-:W4:Y:S01]  /*1440*/  LDC R0, c[0x0][0x374] ;  /* 0x0000dd00ff007b82 */ /* 0x000f220000000800 */
[----:B------:R-:W2:Y:S01]  /*1450*/  LDCU.64 UR22, c[0x0][0x348] ;  /* 0x00006900ff1677ac */ /* 0x000ea20008000a00 */
[----:B------:R-:W-:Y:S01]  /*1460*/  UMOV UR6, URZ ;  /* 0x000000ff00067c82 */ /* 0x000fe20008000000 */
[----:B-1----:R-:W-:-:S04]  /*1470*/  UIADD3 UR5, UPT, UPT, UR13, 0x3f, URZ ;  /* 0x0000003f0d057890 */ /* 0x002fc8000fffe0ff */
[----:B------:R-:W-:-:S04]  /*1480*/  USHF.R.S32.HI UR4, URZ, 0x1f, UR5 ;  /* 0x0000001fff047899 */ /* 0x000fc80008011405 */
[----:B------:R-:W-:-:S04]  /*1490*/  ULEA.HI UR4, UR4, UR5, URZ, 0x6 ;  /* 0x0000000504047291 */ /* 0x000fc8000f8f30ff */
[----:B------:R-:W-:Y:S02]  /*14a0*/  USHF.R.S32.HI UR15, URZ, 0x6, UR4 ;  /* 0x00000006ff0f7899 */ /* 0x000fe40008011404 */
[----:B------:R-:W-:Y:S02]  /*14b0*/  UIADD3 UR4, UPT, UPT, UR13, -0x1, URZ ;  /* 0xffffffff0d047890 */ /* 0x000fe4000fffe0ff */
[----:B------:R-:W-:Y:S02]  /*14c0*/  UISETP.LT.U32.AND UP0, UPT, UR15, 0x4, UPT ;  /* 0x000000040f00788c */ /* 0x000fe4000bf01070 */
[----:B------:R-:W-:Y:S02]  /*14d0*/  UISETP.GE.U32.AND UP1, UPT, UR4, -0x7f, UPT ;  /* 0xffffff810400788c */ /* 0x000fe4000bf26070 */
[----:B------:R-:W-:Y:S02]  /*14e0*/  USEL UR14, UR15, 0x4, UP0 ;  /* 0x000000040f0e7887 */ /* 0x000fe40008000000 */
[----:B------:R-:W-:-:S02]  /*14f0*/  UIADD3 UR13, UPT, UPT, UR13, 0x7e, URZ ;  /* 0x0000007e0d0d7890 */ /* 0x000fc4000fffe0ff */
[----:B------:R-:W-:Y:S02]  /*1500*/  UIADD3 UR5, UPT, UPT, UR14, -0x1, URZ ;  /* 0xffffffff0e057890 */ /* 0x000fe4000fffe0ff */
[----:B------:R-:W-:-:S03]  /*1510*/  UIADD3 UR7, UPT, UPT, UR15, -UR14, URZ ;  /* 0x8000000e0f077290 */ /* 0x000fc6000fffe0ff */
[----:B------:R-:W-:-:S04]  /*1520*/  @UP1 UIADD3 UR5, UPT, UPT, UR14, URZ, URZ ;  /* 0x000000ff0e051290 */ /* 0x000fc8000fffe0ff */
[----:B--2---:R-:W-:-:S12]  /*1530*/  UIADD3 UR5, UPT, UPT, UR5, 0x1, URZ ;  /* 0x0000000105057890 */ /* 0x004fd8000fffe0ff */
.L_x_35:
[----:B------:R-:W-:Y:S01]  /*1540*/  UISETP.NE.AND UP0, UPT, UR37, URZ, UPT ;  /* 0x000000ff2500728c */ /* 0x000fe2000bf05270 */
[----:B------:R-:W1:Y:S08]  /*1550*/  S2UR UR37, SR_CgaCtaId ;  /* 0x00000000002579c3 */ /* 0x000e700000008800 */
[----:B------:R-:W-:Y:S05]  /*1560*/  BRA.U UP0, `(.L_x_18) ;  /* 0x0000000100347547 */ /* 0x000fea000b800000 */
[----:B------:R-:W2:Y:S01]  /*1570*/  S2R R2, SR_CgaCtaId ;  /* 0x0000000000027919 */ /* 0x000ea20000008800 */
[----:B------:R-:W-:-:S04]  /*1580*/  MOV R3, 0x400 ;  /* 0x0000040000037802 */ /* 0x000fc80000000f00 */
[----:B--2---:R-:W-:Y:S02]  /*1590*/  LEA R2, R2, R3, 0x18 ;  /* 0x0000000302027211 */ /* 0x004fe400078ec0ff */
[----:B------:R-:W-:-:S03]  /*15a0*/  SHF.L.U32 R3, R11, 0x1f, RZ ;  /* 0x0000001f0b037819 */ /* 0x000fc600000006ff */
[----:B------:R-:W-:-:S04]  /*15b0*/  IMAD R2, R12, 0x8, R2 ;  /* 0x000000080c027824 */ /* 0x000fc800078e0202 */
[----:B------:R-:W2:Y:S02]  /*15c0*/  SYNCS.PHASECHK.TRANS64.TRYWAIT P0, [R2+URZ+0x100], R3 ;  /* 0x00010003020075a7 */ /* 0x000ea400080011ff */
[----:B--2---:R-:W-:Y:S05]  /*15d0*/  @!P0 BRA `(.L_x_19) ;  /* 0x0000006c00e88947 */ /* 0x004fea0003800000 */
.L_x_131:
[----:B------:R-:W-:Y:S01]  /*15e0*/  VIADD R12, R12, 0x1 ;  /* 0x000000010c0c7836 */ /* 0x000fe20000000000 */
[----:B------:R2:W-:Y:S04]  /*15f0*/  SYNCS.ARRIVE.TRANS64.A1T0 RZ, [R2+URZ+0xf0], RZ ;  /* 0x0000f0ff02ff79a7 */ /* 0x0005e800081000ff */
[----:B------:R-:W-:-:S04]  /*1600*/  ISETP.NE.AND P0, PT, R12, 0x2, PT ;  /* 0x000000020c00780c */ /* 0x000fc80003f05270 */
[----:B------:R-:W-:Y:S02]  /*1610*/  SEL R12, R12, RZ, P0 ;  /* 0x000000ff0c0c7207 */ /* 0x000fe40000000000 */
[----:B--2---:R-:W-:-:S04]  /*1620*/  SEL R2, RZ, 0x1, P0 ;  /* 0x00000001ff027807 */ /* 0x004fc80000000000 */
[----:B------:R-:W-:-:S07]  /*1630*/  LOP3.LUT R11, R11, R2, RZ, 0x3c, !PT ;  /* 0x000000020b0b7212 */ /* 0x000fce00078e3cff */
.L_x_18:
[----:B------:R-:W-:Y:S01]  /*1640*/  UMOV UR4, 0x400 ;  /* 0x0000040000047882 */ /* 0x000fe20000000000 */
[----:B------:R-:W-:Y:S01]  /*1650*/  SHF.L.U32 R2, R17, 0x1f, RZ ;  /* 0x0000001f11027819 */ /* 0x000fe200000006ff */
[----:B-1----:R-:W-:Y:S01]  /*1660*/  ULEA UR4, UR37, UR4, 0x18 ;  /* 0x0000000425047291 */ /* 0x002fe2000f8ec0ff */
[----:B------:R-:W-:Y:S01]  /*1670*/  R2UR UR35, R15 ;  /* 0x000000000f2372ca */ /* 0x000fe200000e0000 */
[----:B------:R-:W-:Y:S01]  /*1680*/  UISETP.GE.U32.AND UP0, UPT, UR13, 0x7f, UPT ;  /* 0x0000007f0d00788c */ /* 0x000fe2000bf06070 */
[----:B------:R-:W-:Y:S01]  /*1690*/  R2UR UR19, R14 ;  /* 0x000000000e1372ca */ /* 0x000fe200000e0000 */
[----:B------:R-:W-:Y:S01]  /*16a0*/  ULEA UR8, UR6, UR4, 0x3 ;  /* 0x0000000406087291 */ /* 0x000fe2000f8e18ff */
[----:B------:R-:W-:-:S08]  /*16b0*/  UMOV UR29, URZ ;  /* 0x000000ff001d7c82 */ /* 0x000fd00008000000 */
[----:B------:R1:W2:Y:S01]  /*16c0*/  SYNCS.PHASECHK.TRANS64.TRYWAIT P0, [UR8+0x20], R2 ;  /* 0x00002002ff0075a7 */ /* 0x0002a20008001108 */
[----:B------:R-:W-:Y:S02]  /*16d0*/  USHF.L.U32 UR35, UR35, 0x6, URZ ;  /* 0x0000000623237899 */ /* 0x000fe400080006ff */
[----:B------:R-:W-:Y:S01]  /*16e0*/  USHF.L.U32 UR19, UR19, 0x7, URZ ;  /* 0x0000000713137899 */ /* 0x000fe200080006ff */
[----:B------:R-:W-:Y:S11]  /*16f0*/  BRA.U !UP0, `(.L_x_20) ;  /* 0x0000000108d87547 */ /* 0x000ff6000b800000 */
[----:B------:R-:W-:Y:S01]  /*1700*/  UMOV UR21, URZ ;  /* 0x000000ff00157c82 */ /* 0x000fe20008000000 */
[----:B------:R-:W-:-:S05]  /*1710*/  UMOV UR42, UR6 ;  /* 0x00000006002a7c82 */ /* 0x000fca0008000000 */
.L_x_25:
[----:B-1----:R-:W-:Y:S01]  /*1720*/  ULEA UR33, UR42, UR4, 0x3 ;  /* 0x000000042a217291 */ /* 0x002fe2000f8e18ff */
[----:B--2---:R-:W-:Y:S01]  /*1730*/  @!P5 MOV R3, 0xc000 ;  /* 0x0000c0000003d802 */ /* 0x004fe20000000f00 */
[----:B--2---:R-:W-:Y:S10]  /*1740*/  @P0 BRA `(.L_x_21) ;  /* 0x00000000000c0947 */ /* 0x004ff40003800000 */
[----:B------:R-:W-:-:S04]  /*1750*/  SHF.L.U32 R4, R17, 0x1f, RZ ;  /* 0x0000001f11047819 */ /* 0x000fc800000006ff */
[----:B------:R-:W2:Y:S02]  /*1760*/  SYNCS.PHASECHK.TRANS64.TRYWAIT P0, [UR33+0x20], R4 ;  /* 0x00002004ff0075a7 */ /* 0x000ea40008001121 */
[----:B--2---:R-:W-:Y:S05]  /*1770*/  @!P0 BRA `(.L_x_22) ;  /* 0x0000006c00948947 */ /* 0x004fea0003800000 */
.L_x_21:
[----:B------:R2:W-:Y:S01]  /*1780*/  @!P5 SYNCS.ARRIVE.TRANS64 RZ, [UR33], R3 ;  /* 0x00000003ffffd9a7 */ /* 0x0005e20008000021 */
[----:B------:R-:W-:Y:S04]  /*1790*/  BSSY.RECONVERGENT B0, `(.L_x_23) ;  /* 0x0000003000007945 */ /* 0x000fe80003800200 */
[----:B------:R-:W-:Y:S05]  /*17a0*/  @P4 BRA `(.L_x_24) ;  /* 0x0000000000044947 */ /* 0x000fea0003800000 */
[----:B------:R-:W-:Y:S05]  /*17b0*/  BPT.TRAP 0x1 ;  /* 0x000000040000795c */ /* 0x000fea0000300000 */
.L_x_24:
[----:B------:R-:W-:Y:S05]  /*17c0*/  BSYNC.RECONVERGENT B0 ;  /* 0x0000000000007941 */ /* 0x000fea0003800200 */
.L_x_23:
[----:B------:R-:W-:Y:S02]  /*17d0*/  UIADD3 UR6, UPT, UPT, UR42, 0x1, URZ ;  /* 0x000000012a067890 */ /* 0x000fe4000fffe0ff */
[----:B------:R-:W-:Y:S02]  /*17e0*/  ULEA UR24, UR42, UR4, 0xe ;  /* 0x000000042a187291 */ /* 0x000fe4000f8e70ff */
[----:B------:R-:W-:Y:S02]  /*17f0*/  UISETP.NE.AND UP0, UPT, UR6, 0x4, UPT ;  /* 0x000000040600788c */ /* 0x000fe4000bf05270 */
[----:B------:R-:W-:Y:S02]  /*1800*/  UIADD3 UR40, UP1, UPT, UR22, 0x80, URZ ;  /* 0x0000008016287890 */ /* 0x000fe4000ff3e0ff */
[----:B------:R-:W-:Y:S02]  /*1810*/  USEL UR9, URZ, 0x1, UP0 ;  /* 0x00000001ff097887 */ /* 0x000fe40008000000 */
[----:B------:R-:W-:-:S02]  /*1820*/  USEL UR6, UR6, URZ, UP0 ;  /* 0x000000ff06067287 */ /* 0x000fc40008000000 */
[----:B------:R-:W-:Y:S02]  /*1830*/  USHF.L.U32 UR34, UR21, 0x6, URZ ;  /* 0x0000000615227899 */ /* 0x000fe400080006ff */
[----:B------:R-:W-:Y:S01]  /*1840*/  ULEA UR8, UR6, UR4, 0x3 ;  /* 0x0000000406087291 */ /* 0x000fe2000f8e18ff */
[----:B------:R-:W-:Y:S01]  /*1850*/  LOP3.LUT R17, R17, UR9, RZ, 0x3c, !PT ;  /* 0x0000000911117c12 */ /* 0x000fe2000f8e3cff */
[----:B------:R-:W-:Y:S02]  /*1860*/  UIADD3 UR38, UP0, UPT, UR22, 0x180, URZ ;  /* 0x0000018016267890 */ /* 0x000fe4000ff1e0ff */
[----:B------:R-:W-:Y:S01]  /*1870*/  UIADD3.X UR41, UPT, UPT, URZ, UR23, URZ, UP1, !UPT ;  /* 0x00000017ff297290 */ /* 0x000fe20008ffe4ff */
[----:B-1----:R-:W-:Y:S01]  /*1880*/  SHF.L.U32 R2, R17, 0x1f, RZ ;  /* 0x0000001f11027819 */ /* 0x002fe200000006ff */
[----:B------:R-:W-:Y:S02]  /*1890*/  UIADD3 UR32, UPT, UPT, UR24, 0x8800, URZ ;  /* 0x0000880018207890 */ /* 0x000fe4000fffe0ff */
[----:B------:R-:W-:Y:S01]  /*18a0*/  UIADD3 UR26, UPT, UPT, UR34, 0x20, URZ ;  /* 0x00000020221a7890 */ /* 0x000fe2000fffe0ff */
[----:B------:R1:W1:Y:S01]  /*18b0*/  SYNCS.PHASECHK.TRANS64.TRYWAIT P0, [UR8+0x20], R2 ;  /* 0x00002002ff0075a7 */ /* 0x0002620008001108 */
[----:B------:R-:W-:-:S02]  /*18c0*/  ULEA UR8, UR42, UR4, 0xf ;  /* 0x000000042a087291 */ /* 0x000fc4000f8e78ff */
[----:B------:R-:W-:Y:S02]  /*18d0*/  UIADD3 UR24, UPT, UPT, UR24, 0xa800, URZ ;  /* 0x0000a80018187890 */ /* 0x000fe4000fffe0ff */
[----:B------:R-:W-:Y:S02]  /*18e0*/  UIADD3.X UR39, UPT, UPT, URZ, UR23, URZ, UP0, !UPT ;  /* 0x00000017ff277290 */ /* 0x000fe400087fe4ff */
[----:B------:R-:W-:Y:S02]  /*18f0*/  UIADD3 UR16, UPT, UPT, UR8, 0x18800, URZ ;  /* 0x0001880008107890 */ /* 0x000fe4000fffe0ff */
[----:B------:R-:W-:Y:S01]  /*1900*/  UIADD3 UR8, UPT, UPT, UR8, 0x1c800, URZ ;  /* 0x0001c80008087890 */ /* 0x000fe2000fffe0ff */
[----:B------:R-:W-:Y:S01]  /*1910*/  UMOV UR30, 0x0 ;  /* 0x00000000001e7882 */ /* 0x000fe20000000000 */
[----:B------:R-:W-:Y:S01]  /*1920*/  UMOV UR31, 0x10000000 ;  /* 0x10000000001f7882 */ /* 0x000fe20000000000 */
[----:B------:R-:W-:Y:S01]  /*1930*/  UMOV UR25, UR33 ;  /* 0x0000002100197c82 */ /* 0x000fe20008000000 */
[----:B------:R-:W-:Y:S01]  /*1940*/  UMOV UR27, UR35 ;  /* 0x00000023001b7c82 */ /* 0x000fe20008000000 */
[----:B------:R-:W-:Y:S01]  /*1950*/  UMOV UR28, UR36 ;  /* 0x00000024001c7c82 */ /* 0x000fe20008000000 */
[----:B------:R-:W-:Y:S01]  /*1960*/  UMOV UR17, UR33 ;  /* 0x0000002100117c82 */ /* 0x000fe20008000000 */
[----:B------:R-:W-:Y:S01]  /*1970*/  UMOV UR20, UR36 ;  /* 0x0000002400147c82 */ /* 0x000fe20008000000 */
[----:B------:R-:W-:Y:S01]  /*1980*/  UMOV UR18, UR34 ;  /* 0x0000002200127c82 */ /* 0x000fe20008000000 */
[----:B------:R1:W-:Y:S01]  /*1990*/  UTMALDG.3D [UR32], [UR40], desc[UR30] ;  /* 0x00001e20280075b4 */ /* 0x0003e20008011000 */
[----:B------:R-:W-:Y:S01]  /*19a0*/  UMOV UR11, UR19 ;  /* 0x00000013000b7c82 */ /* 0x000fe20008000000 */
[----:B------:R-:W-:Y:S01]  /*19b0*/  UMOV UR12, UR36 ;  /* 0x00000024000c7c82 */ /* 0x000fe20008000000 */
[----:B------:R-:W-:Y:S01]  /*19c0*/  UMOV UR9, UR33 ;  /* 0x0000002100097c82 */ /* 0x000fe20008000000 */
[----:B------:R-:W-:Y:S01]  /*19d0*/  UMOV UR10, UR26 ;  /* 0x0000001a000a7c82 */ /* 0x000fe20008000000 */
[----:B------:R-:W-:Y:S01]  /*19e0*/  UIADD3 UR21, UPT, UPT, UR21, 0x1, URZ ;  /* 0x0000000115157890 */ /* 0x000fe2000fffe0ff */
[----:B------:R-:W-:Y:S01]  /*19f0*/  UMOV UR29, UR5 ;  /* 0x00000005001d7c82 */ /* 0x000fe20008000000 */
[----:B------:R1:W-:Y:S02]  /*1a00*/  UTMALDG.3D [UR24], [UR40], desc[UR30] ;  /* 0x00001e18280075b4 */ /* 0x0003e40008011000 */
[----:B------:R-:W-:Y:S01]  /*1a10*/  UISETP.NE.AND UP0, UPT, UR21, UR5, UPT ;  /* 0x000000051500728c */ /* 0x000fe2000bf05270 */
[----:B------:R-:W-:Y:S01]  /*1a20*/  UMOV UR42, UR6 ;  /* 0x00000006002a7c82 */ /* 0x000fe20008000000 */
[----:B------:R1:W-:Y:S01]  /*1a30*/  UTMALDG.3D [UR16], [UR38], desc[UR30] ;  /* 0x00001e10260075b4 */ /* 0x0003e20008011000 */
[----:B------:R1:W-:Y:S06]  /*1a40*/  UTMALDG.3D [UR8], [UR38], desc[UR30] ;  /* 0x00001e08260075b4 */ /* 0x0003ec0008011000 */
[----:B------:R-:W-:Y:S05]  /*1a50*/  BRA.U UP0, `(.L_x_25) ;  /* 0xfffffffd00307547 */ /* 0x000fea000b83ffff */
.L_x_20:
[----:B-1----:R-:W-:Y:S01]  /*1a60*/  ULEA UR8, UR6, UR4, 0x3 ;  /* 0x0000000406087291 */ /* 0x002fe2000f8e18ff */
[----:B------:R-:W-:Y:S01]  /*1a70*/  SHF.L.U32 R2, R17, 0x1f, RZ ;  /* 0x0000001f11027819 */ /* 0x000fe200000006ff */
[----:B------:R-:W-:Y:S01]  /*1a80*/  @!P1 SYNCS.ARRIVE.TRANS64.A1T0 RZ, [UR4+0x88], RZ ;  /* 0x000088ffffff99a7 */ /* 0x000fe20008100004 */
[----:B------:R-:W-:-:S06]  /*1a90*/  UISETP.GT.AND UP0, UPT, UR15, UR14, UPT ;  /* 0x0000000e0f00728c */ /* 0x000fcc000bf04270 */
[----:B--2---:R1:W2:Y:S03]  /*1aa0*/  SYNCS.PHASECHK.TRANS64.TRYWAIT P0, [UR8+0x20], R2 ;  /* 0x00002002ff0075a7 */ /* 0x0042a60008001108 */
[----:B------:R-:W-:Y:S05]  /*1ab0*/  BRA.U !UP0, `(.L_x_26) ;  /* 0x0000000108d47547 */ /* 0x000fea000b800000 */
[----:B------:R-:W-:Y:S01]  /*1ac0*/  UIADD3 UR21, UPT, UPT, UR7, UR29, URZ ;  /* 0x0000001d07157290 */ /* 0x000fe2000fffe0ff */
[----:B------:R-:W-:-:S11]  /*1ad0*/  UMOV UR42, UR6 ;  /* 0x00000006002a7c82 */ /* 0x000fd60008000000 */
.L_x_31:
[----:B-1----:R-:W-:Y:S01]  /*1ae0*/  ULEA UR33, UR42, UR4, 0x3 ;  /* 0x000000042a217291 */ /* 0x002fe2000f8e18ff */
[----:B--2---:R-:W-:Y:S01]  /*1af0*/  @!P5 MOV R3, 0xc000 ;  /* 0x0000c0000003d802 */ /* 0x004fe20000000f00 */
[----:B--2---:R-:W-:Y:S10]  /*1b00*/  @P0 BRA `(.L_x_27) ;  /* 0x00000000000c0947 */ /* 0x004ff40003800000 */
[----:B------:R-:W-:-:S04]  /*1b10*/  SHF.L.U32 R4, R17, 0x1f, RZ ;  /* 0x0000001f11047819 */ /* 0x000fc800000006ff */
[----:B------:R-:W2:Y:S02]  /*1b20*/  SYNCS.PHASECHK.TRANS64.TRYWAIT P0, [UR33+0x20], R4 ;  /* 0x00002004ff0075a7 */ /* 0x000ea40008001121 */
[----:B--2---:R-:W-:Y:S05]  /*1b30*/  @!P0 BRA `(.L_x_28) ;  /* 0x0000006800bc8947 */ /* 0x004fea0003800000 */
.L_x_27:
[----:B------:R2:W-:Y:S01]  /*1b40*/  @!P5 SYNCS.ARRIVE.TRANS64 RZ, [UR33], R3 ;  /* 0x00000003ffffd9a7 */ /* 0x0005e20008000021 */
[----:B------:R-:W-:Y:S04]  /*1b50*/  BSSY.RECONVERGENT B0, `(.L_x_29) ;  /* 0x0000003000007945 */ /* 0x000fe80003800200 */
[----:B------:R-:W-:Y:S05]  /*1b60*/  @P4 BRA `(.L_x_30) ;  /* 0x0000000000044947 */ /* 0x000fea0003800000 */
[----:B------:R-:W-:Y:S05]  /*1b70*/  BPT.TRAP 0x1 ;  /* 0x000000040000795c */ /* 0x000fea0000300000 */
.L_x_30:
[----:B------:R-:W-:Y:S05]  /*1b80*/  BSYNC.RECONVERGENT B0 ;  /* 0x0000000000007941 */ /* 0x000fea0003800200 */
.L_x_29:
        /* <DEDUP_REMOVED lines=32> */
[----:B------:R-:W-:Y:S01]  /*1d90*/  UMOV UR10, UR26 ;  /* 0x0000001a000a7c82 */ /* 0x000fe20008000000 */
[----:B------:R-:W-:Y:S01]  /*1da0*/  UIADD3 UR29, UPT, UPT, UR29, 0x1, URZ ;  /* 0x000000011d1d7890 */ /* 0x000fe2000fffe0ff */
[----:B------:R1:W-:Y:S01]  /*1db0*/  UTMALDG.3D [UR24], [UR40], desc[UR30] ;  /* 0x00001e18280075b4 */ /* 0x0003e20008011000 */
[----:B------:R-:W-:-:S02]  /*1dc0*/  UMOV UR42, UR6 ;  /* 0x00000006002a7c82 */ /* 0x000fc40008000000 */
[----:B------:R-:W-:Y:S01]  /*1dd0*/  UISETP.NE.AND UP0, UPT, UR29, UR21, UPT ;  /* 0x000000151d00728c */ /* 0x000fe2000bf05270 */
[----:B------:R1:W-:Y:S01]  /*1de0*/  UTMALDG.3D [UR16], [UR38], desc[UR30] ;  /* 0x00001e10260075b4 */ /* 0x0003e20008011000 */
[----:B------:R1:W-:Y:S07]  /*1df0*/  UTMALDG.3D [UR8], [UR38], desc[UR30] ;  /* 0x00001e08260075b4 */ /* 0x0003ee0008011000 */
[----:B------:R-:W-:Y:S05]  /*1e00*/  BRA.U UP0, `(.L_x_31) ;  /* 0xfffffffd00347547 */ /* 0x000fea000b83ffff */
.L_x_26:
[C---:B-1----:R-:W-:Y:S01]  /*1e10*/  LEA R2, R16.reuse, UR4, 0x3 ;  /* 0x0000000410027c11 */ /* 0x042fe2000f8e18ff */
[----:B------:R-:W-:Y:S01]  /*1e20*/  NOP ;  /* 0x0000000000007918 */ /* 0x000fe20000000000 */
[----:B--2---:R-:W-:Y:S02]  /*1e30*/  SHF.L.U32 R3, R13, 0x1f, RZ ;  /* 0x0000001f0d037819 */ /* 0x004fe400000006ff */
[----:B------:R-:W-:Y:S02]  /*1e40*/  LEA R4, R16, UR4, 0x4 ;  /* 0x0000000410047c11 */ /* 0x000fe4000f8e20ff */
[----:B------:R-:W1:Y:S02]  /*1e50*/  SYNCS.PHASECHK.TRANS64.TRYWAIT P0, [R2+URZ+0x90], R3 ;  /* 0x00009003020075a7 */ /* 0x000e6400080011ff */
[----:B-1----:R-:W-:Y:S05]  /*1e60*/  @!P0 BRA `(.L_x_32) ;  /* 0x0000006800088947 */ /* 0x002fea0003800000 */
.L_x_134:
[----:B------:R-:W2:Y:S01]  /*1e70*/  LDS.128 R4, [R4+0x120] ;  /* 0x0001200004047984 */ /* 0x000ea20000000c00 */
[----:B---3--:R-:W-:Y:S01]  /*1e80*/  ISETP.GE.AND P0, PT, R26, 0x1, PT ;  /* 0x000000011a00780c */ /* 0x008fe20003f06270 */
[----:B-1----:R-:W-:Y:S01]  /*1e90*/  VIADD R2, R2, 0xa0 ;  /* 0x000000a002027836 */ /* 0x002fe20000000000 */
[----:B------:R-:W-:Y:S01]  /*1ea0*/  @!PT LDS RZ, [RZ] ;  /* 0x00000000fffff984 */ /* 0x000fe20000000800 */
[----:B------:R-:W-:Y:S01]  /*1eb0*/  @!PT LDS RZ, [RZ] ;  /* 0x00000000fffff984 */ /* 0x000fe20000000800 */
[----:B------:R-:W-:Y:S01]  /*1ec0*/  @!PT LDS RZ, [RZ] ;  /* 0x00000000fffff984 */ /* 0x000fe20000000800 */
[----:B------:R-:W-:Y:S01]  /*1ed0*/  @!PT LDS RZ, [RZ] ;  /* 0x00000000fffff984 */ /* 0x000fe20000000800 */
[----:B------:R1:W-:Y:S06]  /*1ee0*/  MEMBAR.ALL.CTA ;  /* 0x0000000000007992 */ /* 0x0003ec0000008000 */
[----:B-1----:R-:W1:Y:S01]  /*1ef0*/  FENCE.VIEW.ASYNC.S ;  /* 0x00000000000073c6 */ /* 0x002e620000000000 */
[----:B------:R-:W-:-:S04]  /*1f00*/  PRMT R2, RZ, 0x654, R2 ;  /* 0x00000654ff027816 */ /* 0x000fc80000000002 */
[----:B-1----:R1:W-:Y:S01]  /*1f10*/  SYNCS.ARRIVE.TRANS64.RED.A1T0 RZ, [R2+URZ], RZ ;  /* 0x000000ff02ff79a7 */ /* 0x0023e200081004ff */
[----:B--2---:R-:W-:-:S13]  /*1f20*/  LOP3.LUT P2, RZ, R6, 0x1, RZ, 0xc0, !PT ;  /* 0x0000000106ff7812 */ /* 0x004fda000784c0ff */
[----:B------:R-:W-:Y:S01]  /*1f30*/  @P2 SHF.R.U32.HI R3, RZ, 0x10, R5 ;  /* 0x00000010ff032819 */ /* 0x000fe20000011605 */
[----:B------:R-:W-:Y:S01]  /*1f40*/  VOTEU.ANY UP0, P2 ;  /* 0x0000000000ff7886 */ /* 0x000fe20001000100 */
[----:B------:R-:W-:Y:S02]  /*1f50*/  @P2 MOV R10, R4 ;  /* 0x00000004000a2202 */ /* 0x000fe40000000f00 */
[----:B------:R-:W-:Y:S02]  /*1f60*/  @P2 R2UR.BROADCAST UR8, R3 ;  /* 0x00000000030822ca */ /* 0x000fe400008e0000 */
[----:B------:R-:W-:-:S11]  /*1f70*/  @P2 LOP3.LUT R9, R5, 0xffff, RZ, 0xc0, !PT ;  /* 0x0000ffff05092812 */ /* 0x000fd600078ec0ff */
[----:B------:R-:W-:Y:S01]  /*1f80*/  @UP0 UMOV UR36, UR8 ;  /* 0x0000000800240c82 */ /* 0x000fe20008000000 */
[----:B-1----:R-:W-:Y:S05]  /*1f90*/  @!P0 BRA `(.L_x_33) ;  /* 0x0000000000b88947 */ /* 0x002fea0003800000 */
[----:B------:R-:W4:Y:S01]  /*1fa0*/  LDC.64 R4, c[0x0][0xb18] ;  /* 0x0002c600ff047b82 */ /* 0x000f220000000a00 */
[----:B------:R-:W-:-:S07]  /*1fb0*/  ISETP.NE.AND P3, PT, R26, 0x1, PT ;  /* 0x000000011a00780c */ /* 0x000fce0003f65270 */
[----:B------:R-:W1:Y:S08]  /*1fc0*/  LDC.64 R6, c[0x0][0xb10] ;  /* 0x0002c400ff067b82 */ /* 0x000e700000000a00 */
[----:B------:R-:W2:Y:S08]  /*1fd0*/  LDC R14, c[0x0][0xb20] ;  /* 0x0002c800ff0e7b82 */ /* 0x000eb00000000800 */
[----:B------:R-:W3:Y:S01]  /*1fe0*/  LDC R15, c[0x0][0xb0c] ;  /* 0x0002c300ff0f7b82 */ /* 0x000ee20000000800 */
[----:B----4-:R-:W-:Y:S01]  /*1ff0*/  IMAD.HI.U32 R19, R0, R5, RZ ;  /* 0x0000000500137227 */ /* 0x010fe200078e00ff */
[----:B------:R-:W-:-:S03]  /*2000*/  ISETP.NE.AND P0, PT, R4, 0x1, PT ;  /* 0x000000010400780c */ /* 0x000fc60003f05270 */
[----:B------:R-:W-:-:S03]  /*2010*/  IMAD.HI.U32 R5, R9, R5, RZ ;  /* 0x0000000509057227 */ /* 0x000fc600078e00ff */
[----:B------:R-:W4:Y:S01]  /*2020*/  LDC.64 R2, c[0x0][0xb28] ;  /* 0x0002ca00ff027b82 */ /* 0x000f220000000a00 */
[----:B-1----:R-:W-:-:S04]  /*2030*/  IMAD.HI.U32 R20, R8, R6, RZ ;  /* 0x0000000608147227 */ /* 0x002fc800078e00ff */
[----:B------:R-:W-:Y:S01]  /*2040*/  IMAD.HI.U32 R21, R10, R6, RZ ;  /* 0x000000060a157227 */ /* 0x000fe200078e00ff */
[----:B------:R-:W-:Y:S02]  /*2050*/  SHF.R.U32.HI R20, RZ, R7, R20 ;  /* 0x00000007ff147219 */ /* 0x000fe40000011614 */
[-C--:B--2---:R-:W-:Y:S02]  /*2060*/  SHF.R.U32.HI R19, RZ, R14.reuse, R19 ;  /* 0x0000000eff137219 */ /* 0x084fe40000011613 */
[----:B------:R-:W-:Y:S02]  /*2070*/  SHF.R.U32.HI R5, RZ, R14, R5 ;  /* 0x0000000eff057219 */ /* 0x000fe40000011605 */
[----:B------:R-:W-:Y:S02]  /*2080*/  SEL R19, R0, R19, !P0 ;  /* 0x0000001300137207 */ /* 0x000fe40004000000 */
[----:B------:R-:W-:Y:S02]  /*2090*/  SHF.R.U32.HI R21, RZ, R7, R21 ;  /* 0x00000007ff157219 */ /* 0x000fe40000011615 */
[----:B---3--:R-:W-:-:S02]  /*20a0*/  ISETP.NE.AND P1, PT, R15, 0x1, PT ;  /* 0x000000010f00780c */ /* 0x008fc40003f25270 */
[----:B------:R-:W-:Y:S02]  /*20b0*/  SEL R5, R9, R5, !P0 ;  /* 0x0000000509057207 */ /* 0x000fe40004000000 */
[----:B------:R-:W-:Y:S02]  /*20c0*/  SEL R20, R8, R20, !P1 ;  /* 0x0000001408147207 */ /* 0x000fe40004800000 */
[----:B------:R-:W-:Y:S01]  /*20d0*/  SEL R21, R10, R21, !P1 ;  /* 0x000000150a157207 */ /* 0x000fe20004800000 */
[----:B----4-:R-:W-:-:S04]  /*20e0*/  IMAD.HI.U32 R18, R19, R2, RZ ;  /* 0x0000000213127227 */ /* 0x010fc800078e00ff */
        /* <DEDUP_REMOVED lines=10> */
[----:B------:R-:W-:-:S04]  /*2190*/  @!P0 IMAD.HI.U32 R7, R21, R2, RZ ;  /* 0x0000000215078227 */ /* 0x000fc800078e00ff */
[----:B------:R-:W-:Y:S01]  /*21a0*/  IMAD.MOV R2, RZ, RZ, -R6 ;  /* 0x000000ffff027224 */ /* 0x000fe200078e0a06 */
[----:B------:R-:W-:Y:S02]  /*21b0*/  @!P0 SHF.R.U32.HI R3, RZ, R3, R7 ;  /* 0x00000003ff038219 */ /* 0x000fe40000011607 */
[----:B------:R-:W-:Y:S01]  /*21c0*/  IADD3 R7, PT, PT, -R5, RZ, RZ ;  /* 0x000000ff05077210 */ /* 0x000fe20007ffe1ff */
[----:B------:R-:W-:Y:S01]  /*21d0*/  IMAD R2, R26, R2, R5 ;  /* 0x000000021a027224 */ /* 0x000fe200078e0205 */
        /* <DEDUP_REMOVED lines=10> */
.L_x_33:
[----:B------:R-:W1:Y:S02]  /*2280*/  LDCU UR8, c[0x0][0xb30] ;  /* 0x00016600ff0877ac */ /* 0x000e640008000800 */
[----:B-1----:R-:W-:-:S09]  /*2290*/  UISETP.NE.AND UP0, UPT, UR8, 0x1, UPT ;  /* 0x000000010800788c */ /* 0x002fd2000bf05270 */
[----:B------:R-:W-:Y:S05]  /*22a0*/  BRA.U UP0, `(.L_x_34) ;  /* 0x0000000100407547 */ /* 0x000fea000b800000 */
[----:B------:R-:W1:Y:S08]  /*22b0*/  LDC.64 R4, c[0x0][0xb10] ;  /* 0x0002c400ff047b82 */ /* 0x000e700000000a00 */
[----:B------:R-:W2:Y:S08]  /*22c0*/  LDC.64 R2, c[0x0][0xb18] ;  /* 0x0002c600ff027b82 */ /* 0x000eb00000000a00 */
[----:B------:R-:W3:Y:S08]  /*22d0*/  LDC R6, c[0x0][0xb20] ;  /* 0x0002c800ff067b82 */ /* 0x000ef00000000800 */
[----:B------:R-:W4:Y:S01]  /*22e0*/  LDC R7, c[0x0][0xb0c] ;  /* 0x0002c300ff077b82 */ /* 0x000f220000000800 */
[----:B-1----:R-:W-:-:S05]  /*22f0*/  IMAD.HI.U32 R4, R10, R4, RZ ;  /* 0x000000040a047227 */ /* 0x002fca00078e00ff */
[----:B------:R-:W-:Y:S01]  /*2300*/  SHF.R.U32.HI R4, RZ, R5, R4 ;  /* 0x00000005ff047219 */ /* 0x000fe20000011604 */
[----:B--2---:R-:W-:Y:S01]  /*2310*/  IMAD.HI.U32 R3, R9, R3, RZ ;  /* 0x0000000309037227 */ /* 0x004fe200078e00ff */
[----:B------:R-:W-:-:S04]  /*2320*/  ISETP.NE.AND P0, PT, R2, 0x1, PT ;  /* 0x000000010200780c */ /* 0x000fc80003f05270 */
[----:B---3--:R-:W-:-:S04]  /*2330*/  SHF.R.U32.HI R3, RZ, R6, R3 ;  /* 0x00000006ff037219 */ /* 0x008fc80000011603 */
[----:B------:R-:W-:Y:S02]  /*2340*/  SEL R3, R9, R3, !P0 ;  /* 0x0000000309037207 */ /* 0x000fe40004000000 */
[----:B----4-:R-:W-:-:S04]  /*2350*/  ISETP.NE.AND P1, PT, R7, 0x1, PT ;  /* 0x000000010700780c */ /* 0x010fc80003f25270 */
[----:B------:R-:W-:-:S05]  /*2360*/  SEL R4, R10, R4, !P1 ;  /* 0x000000040a047207 */ /* 0x000fca0004800000 */
[----:B------:R-:W-:Y:S02]  /*2370*/  IMAD.IADD R5, R3, 0x1, -R4 ;  /* 0x0000000103057824 */ /* 0x000fe400078e0a04 */
[----:B------:R-:W-:Y:S02]  /*2380*/  IMAD.IADD R3, R4, 0x1, -R3 ;  /* 0x0000000104037824 */ /* 0x000fe400078e0a03 */
[----:B------:R-:W-:Y:S02]  /*2390*/  IMAD R10, R5, R7, R10 ;  /* 0x00000007050a7224 */ /* 0x000fe400078e020a */
[----:B------:R-:W-:-:S07]  /*23a0*/  IMAD R9, R3, R2, R9 ;  /* 0x0000000203097224 */ /* 0x000fce00078e0209 */
.L_x_34:
[----:B------:R-:W-:Y:S01]  /*23b0*/  VIADD R16, R16, 0x1 ;  /* 0x0000000110107836 */ /* 0x000fe20000000000 */
[----:B------:R-:W-:Y:S01]  /*23c0*/  PLOP3.LUT P1, PT, PT, PT, PT, 0x80, 0x8 ;  /* 0x000000000008781c */ /* 0x000fe20003f2f070 */
[----:B------:R-:W-:Y:S02]  /*23d0*/  IMAD.IADD R15, R10, 0x1, R63 ;  /* 0x000000010a0f7824 */ /* 0x000fe400078e023f */
[----:B------:R-:W-:Y:S01]  /*23e0*/  IMAD.IADD R14, R9, 0x1, R62 ;  /* 0x00000001090e7824 */ /* 0x000fe200078e023e */
[----:B------:R-:W-:-:S04]  /*23f0*/  ISETP.NE.AND P0, PT, R16, 0x2, PT ;  /* 0x000000021000780c */ /* 0x000fc80003f05270 */
[----:B------:R-:W-:Y:S02]  /*2400*/  SEL R2, RZ, 0x1, P0 ;  /* 0x00000001ff027807 */ /* 0x000fe40000000000 */
[----:B------:R-:W-:Y:S02]  /*2410*/  SEL R16, R16, RZ, P0 ;  /* 0x000000ff10107207 */ /* 0x000fe40000000000 */
[----:B------:R-:W-:Y:S01]  /*2420*/  LOP3.LUT R13, R13, R2, RZ, 0x3c, !PT ;  /* 0x000000020d0d7212 */ /* 0x000fe200078e3cff */
[----:B------:R-:W-:Y:S06]  /*2430*/  @P2 BRA `(.L_x_35) ;  /* 0xfffffff000402947 */ /* 0x000fec000383ffff */
[----:B------:R-:W-:Y:S01]  /*2440*/  UIADD3 UR4, UPT, UPT, UR4, 0x20, URZ ;  /* 0x0000002004047890 */ /* 0x000fe2000fffe0ff */
[----:B------:R-:W-:-:S03]  /*2450*/  SHF.L.U32 R2, R17, 0x1f, RZ ;  /* 0x0000001f11027819 */ /* 0x000fc600000006ff */
[----:B------:R-:W-:-:S09]  /*2460*/  ULEA UR5, UR6, UR4, 0x3 ;  /* 0x0000000406057291 */ /* 0x000fd2000f8e18ff */
[----:B------:R-:W1:Y:S02]  /*2470*/  SYNCS.PHASECHK.TRANS64.TRYWAIT P0, [UR5], R2 ;  /* 0x00000002ff0075a7 */ /* 0x000e640008001105 */
[----:B-1----:R-:W-:Y:S05]  /*2480*/  @!P0 BRA `(.L_x_36) ;  /* 0x0000006000948947 */ /* 0x002fea0003800000 */
.L_x_136:
[----:B------:R-:W-:-:S04]  /*2490*/  UIADD3 UR6, UPT, UPT, UR6, 0x1, URZ ;  /* 0x0000000106067890 */ /* 0x000fc8000fffe0ff */
[----:B------:R-:W-:-:S04]  /*24a0*/  UISETP.NE.AND UP0, UPT, UR6, 0x4, UPT ;  /* 0x000000040600788c */ /* 0x000fc8000bf05270 */
[----:B------:R-:W-:Y:S02]  /*24b0*/  USEL UR7, URZ, 0x1, UP0 ;  /* 0x00000001ff077887 */ /* 0x000fe40008000000 */
[----:B------:R-:W-:-:S04]  /*24c0*/  USEL UR6, UR6, URZ, UP0 ;  /* 0x000000ff06067287 */ /* 0x000fc80008000000 */
[----:B------:R-:W-:Y:S01]  /*24d0*/  ULEA UR5, UR6, UR4, 0x3 ;  /* 0x0000000406057291 */ /* 0x000fe2000f8e18ff */
[----:B-1----:R-:W-:-:S04]  /*24e0*/  LOP3.LUT R2, R17, UR7, RZ, 0x3c, !PT ;  /* 0x0000000711027c12 */ /* 0x002fc8000f8e3cff */
[----:B------:R-:W-:-:S04]  /*24f0*/  SHF.L.U32 R3, R2, 0x1f, RZ ;  /* 0x0000001f02037819 */ /* 0x000fc800000006ff */
[----:B------:R-:W1:Y:S02]  /*2500*/  SYNCS.PHASECHK.TRANS64.TRYWAIT P0, [UR5], R3 ;  /* 0x00000003ff0075a7 */ /* 0x000e640008001105 */
[----:B-1----:R-:W-:Y:S05]  /*2510*/  @!P0 BRA `(.L_x_37) ;  /* 0x0000006000888947 */ /* 0x002fea0003800000 */
.L_x_138:
[----:B------:R-:W-:-:S04]  /*2520*/  UIADD3 UR6, UPT, UPT, UR6, 0x1, URZ ;  /* 0x0000000106067890 */ /* 0x000fc8000fffe0ff */
[----:B------:R-:W-:-:S04]  /*2530*/  UISETP.NE.AND UP0, UPT, UR6, 0x4, UPT ;  /* 0x000000040600788c */ /* 0x000fc8000bf05270 */
[----:B------:R-:W-:Y:S02]  /*2540*/  USEL UR7, URZ, 0x1, UP0 ;  /* 0x00000001ff077887 */ /* 0x000fe40008000000 */
[----:B------:R-:W-:-:S04]  /*2550*/  USEL UR6, UR6, URZ, UP0 ;  /* 0x000000ff06067287 */ /* 0x000fc80008000000 */
[----:B------:R-:W-:Y:S01]  /*2560*/  ULEA UR5, UR6, UR4, 0x3 ;  /* 0x0000000406057291 */ /* 0x000fe2000f8e18ff */
[----:B------:R-:W-:-:S04]  /*2570*/  LOP3.LUT R2, R2, UR7, RZ, 0x3c, !PT ;  /* 0x0000000702027c12 */ /* 0x000fc8000f8e3cff */
[----:B-1----:R-:W-:-:S04]  /*2580*/  SHF.L.U32 R3, R2, 0x1f, RZ ;  /* 0x0000001f02037819 */ /* 0x002fc800000006ff */
[----:B------:R-:W1:Y:S02]  /*2590*/  SYNCS.PHASECHK.TRANS64.TRYWAIT P0, [UR5], R3 ;  /* 0x00000003ff0075a7 */ /* 0x000e640008001105 */
[----:B-1----:R-:W-:Y:S05]  /*25a0*/  @!P0 BRA `(.L_x_38) ;  /* 0x00000060007c8947 */ /* 0x002fea0003800000 */
.L_x_140:
[----:B------:R-:W-:-:S04]  /*25b0*/  UIADD3 UR6, UPT, UPT, UR6, 0x1, URZ ;  /* 0x0000000106067890 */ /* 0x000fc8000fffe0ff */
[----:B------:R-:W-:-:S04]  /*25c0*/  UISETP.NE.AND UP0, UPT, UR6, 0x4, UPT ;  /* 0x000000040600788c */ /* 0x000fc8000bf05270 */
[----:B------:R-:W-:Y:S02]  /*25d0*/  USEL UR5, URZ, 0x1, UP0 ;  /* 0x00000001ff057887 */ /* 0x000fe40008000000 */
[----:B------:R-:W-:-:S04]  /*25e0*/  USEL UR6, UR6, URZ, UP0 ;  /* 0x000000ff06067287 */ /* 0x000fc80008000000 */
[----:B------:R-:W-:Y:S01]  /*25f0*/  ULEA UR6, UR6, UR4, 0x3 ;  /* 0x0000000406067291 */ /* 0x000fe2000f8e18ff */
[----:B------:R-:W-:-:S04]  /*2600*/  LOP3.LUT R2, R2, UR5, RZ, 0x3c, !PT ;  /* 0x0000000502027c12 */ /* 0x000fc8000f8e3cff */
[----:B------:R-:W-:Y:S01]  /*2610*/  SHF.L.U32 R2, R2, 0x1f, RZ ;  /* 0x0000001f02027819 */ /* 0x000fe200000006ff */
[----:B-1--4-:R-:W-:-:S07]  /*2620*/  IMAD.U32 R0, RZ, RZ, UR6 ;  /* 0x00000006ff007e24 */ /* 0x012fce000f8e00ff */
.L_x_39:
[----:B-1----:R1:W2:Y:S02]  /*2630*/  SYNCS.PHASECHK.TRANS64.TRYWAIT P0, [R0+URZ], R2 ;  /* 0x00000002000075a7 */ /* 0x0022a400080011ff */
[----:B--2---:R-:W-:Y:S05]  /*2640*/  @!P0 NANOSLEEP.SYNCS 0x989680 ;  /* 0x009896800000895d */ /* 0x004fea0003900000 */
[----:B------:R-:W2:Y:S02]  /*2650*/  @!P0 SYNCS.PHASECHK.TRANS64 P0, [R0+URZ], R2 ;  /* 0x00000002000085a7 */ /* 0x000ea400080010ff */
[----:B--2---:R-:W-:Y:S05]  /*2660*/  @P0 EXIT ;  /* 0x000000000000094d */ /* 0x004fea0003800000 */
[----:B------:R-:W-:Y:S05]  /*2670*/  BRA `(.L_x_39) ;  /* 0xfffffffc00ec7947 */ /* 0x000fea000383ffff */
.L_x_17:
[----:B------:R-:W-:-:S04]  /*2680*/  UISETP.NE.AND UP1, UPT, UR37, URZ, UPT ;  /* 0x000000ff2500728c */ /* 0x000fc8000bf25270 */
[----:B------:R-:W-:-:S09]  /*2690*/  UISETP.NE.OR UP1, UPT, UR8, 0x1, UP1 ;  /* 0x000000010800788c */ /* 0x000fd20008f25670 */
[----:B------:R-:W-:Y:S05]  /*26a0*/  BRA.U UP1, `(.L_x_40) ;  /* 0x0000000501487547 */ /* 0x000fea000b800000 */
[----:B------:R-:W-:Y:S01]  /*26b0*/  ISETP.NE.AND P2, PT, R2, RZ, PT ;  /* 0x000000ff0200720c */ /* 0x000fe20003f45270 */
[----:B------:R-:W-:Y:S01]  /*26c0*/  IMAD.MOV.U32 R12, RZ, RZ, 0x1 ;  /* 0x00000001ff0c7424 */ /* 0x000fe200078e00ff */
[----:B------:R-:W-:Y:S02]  /*26d0*/  CS2R R10, SRZ ;  /* 0x00000000000a7805 */ /* 0x000fe4000001ff00 */
[----:B------:R-:W-:Y:S01]  /*26e0*/  CS2R R8, SRZ ;  /* 0x0000000000087805 */ /* 0x000fe2000001ff00 */
[----:B------:R-:W-:Y:S01]  /*26f0*/  UMOV UR4, 0x400 ;  /* 0x0000040000047882 */ /* 0x000fe20000000000 */
[----:B------:R-:W-:Y:S01]  /*2700*/  UMOV UR6, URZ ;  /* 0x000000ff00067c82 */ /* 0x000fe20008000000 */
[----:B------:R-:W-:-:S12]  /*2710*/  ULEA UR37, UR37, UR4, 0x18 ;  /* 0x0000000425257291 */ /* 0x000fd8000f8ec0ff */
.L_x_44:
[----:B------:R-:W-:Y:S02]  /*2720*/  LEA R0, R8, UR37, 0x3 ;  /* 0x0000002508007c11 */ /* 0x000fe4000f8e18ff */
[----:B------:R-:W-:-:S03]  /*2730*/  SHF.L.U32 R4, R9, 0x1f, RZ ;  /* 0x0000001f09047819 */ /* 0x000fc600000006ff */
[----:B------:R-:W-:Y:S01]  /*2740*/  VIADD R5, R0, 0x100 ;  /* 0x0000010000057836 */ /* 0x000fe20000000000 */
[----:B------:R-:W1:Y:S02]  /*2750*/  SYNCS.PHASECHK.TRANS64.TRYWAIT P0, [R0+URZ+0xf0], R4 ;  /* 0x0000f004000075a7 */ /* 0x000e6400080011ff */
[----:B-1----:R-:W-:Y:S05]  /*2760*/  @!P0 BRA `(.L_x_41) ;  /* 0x0000006000248947 */ /* 0x002fea0003800000 */
.L_x_141:
[----:B------:R-:W-:Y:S01]  /*2770*/  ULEA UR5, UR6, UR37, 0x3 ;  /* 0x0000002506057291 */ /* 0x000fe2000f8e18ff */
[----:B-1----:R-:W-:Y:S01]  /*2780*/  PRMT R0, RZ, 0x654, R5 ;  /* 0x00000654ff007816 */ /* 0x002fe20000000005 */
[----:B------:R-:W-:Y:S01]  /*2790*/  @!P2 IMAD.MOV.U32 R4, RZ, RZ, 0x10 ;  /* 0x00000010ff04a424 */ /* 0x000fe200078e00ff */
[----:B------:R-:W-:Y:S01]  /*27a0*/  SHF.L.U32 R5, R12, 0x1f, RZ ;  /* 0x0000001f0c057819 */ /* 0x000fe200000006ff */
[----:B------:R-:W-:Y:S01]  /*27b0*/  UIADD3 UR4, UPT, UPT, UR5, 0x90, URZ ;  /* 0x0000009005047890 */ /* 0x000fe2000fffe0ff */
[----:B------:R1:W-:Y:S05]  /*27c0*/  SYNCS.ARRIVE.TRANS64.RED.A1T0 RZ, [R0+URZ], RZ ;  /* 0x000000ff00ff79a7 */ /* 0x0003ea00081004ff */
[----:B------:R-:W-:Y:S01]  /*27d0*/  IMAD.U32 R6, RZ, RZ, UR4 ;  /* 0x00000004ff067e24 */ /* 0x000fe2000f8e00ff */
[----:B------:R-:W2:Y:S04]  /*27e0*/  SYNCS.PHASECHK.TRANS64.TRYWAIT P0, [UR5+0xa0], R5 ;  /* 0x0000a005ff0075a7 */ /* 0x000ea80008001105 */
[----:B------:R-:W-:Y:S01]  /*27f0*/  PRMT R6, R2, 0x654, R6 ;  /* 0x0000065402067816 */ /* 0x000fe20000000006 */
[----:B-12---:R-:W-:Y:S06]  /*2800*/  @!P0 BRA `(.L_x_42) ;  /* 0x0000006000108947 */ /* 0x006fec0003800000 */
.L_x_143:
[----:B------:R-:W-:Y:S01]  /*2810*/  ULEA UR4, UR6, UR37, 0x4 ;  /* 0x0000002506047291 */ /* 0x000fe2000f8e20ff */
[----:B------:R-:W-:Y:S01]  /*2820*/  SEL R3, R6, R3, !P2 ;  /* 0x0000000306037207 */ /* 0x000fe20005000000 */
[----:B------:R-:W-:Y:S01]  /*2830*/  UIADD3 UR5, UPT, UPT, UR5, 0x90, URZ ;  /* 0x0000009005057890 */ /* 0x000fe2000fffe0ff */
[----:B-1----:R-:W-:Y:S01]  /*2840*/  LEA R0, R11, UR37, 0x3 ;  /* 0x000000250b007c11 */ /* 0x002fe2000f8e18ff */
[----:B------:R-:W-:Y:S01]  /*2850*/  UIADD3 UR4, UPT, UPT, UR4, 0x120, URZ ;  /* 0x0000012004047890 */ /* 0x000fe2000fffe0ff */
[----:B------:R1:W-:Y:S01]  /*2860*/  @!P2 SYNCS.ARRIVE.TRANS64.RED RZ, [R3+URZ], R4 ;  /* 0x0000000403ffa9a7 */ /* 0x0003e200080004ff */
[----:B------:R-:W-:Y:S01]  /*2870*/  UIADD3 UR6, UPT, UPT, UR6, 0x1, URZ ;  /* 0x0000000106067890 */ /* 0x000fe2000fffe0ff */
[----:B------:R-:W-:-:S03]  /*2880*/  VIADD R8, R8, 0x1 ;  /* 0x0000000108087836 */ /* 0x000fc60000000000 */
[----:B------:R-:W-:Y:S02]  /*2890*/  UISETP.NE.AND UP0, UPT, UR6, 0x2, UPT ;  /* 0x000000020600788c */ /* 0x000fe4000bf05270 */
[----:B------:R-:W-:Y:S01]  /*28a0*/  ISETP.NE.AND P0, PT, R8, 0x2, PT ;  /* 0x000000020800780c */ /* 0x000fe20003f05270 */
[----:B------:R-:W-:Y:S06]  /*28b0*/  UGETNEXTWORKID.BROADCAST [UR4], [UR5] ;  /* 0x00000000040073ca */ /* 0x000fec0008000100 */
[----:B------:R-:W-:Y:S02]  /*28c0*/  USEL UR4, URZ, 0x1, UP0 ;  /* 0x00000001ff047887 */ /* 0x000fe40008000000 */
[----:B------:R-:W-:-:S04]  /*28d0*/  USEL UR6, UR6, URZ, UP0 ;  /* 0x000000ff06067287 */ /* 0x000fc80008000000 */
[----:B------:R-:W-:Y:S02]  /*28e0*/  LOP3.LUT R12, R12, UR4, RZ, 0x3c, !PT ;  /* 0x000000040c0c7c12 */ /* 0x000fe4000f8e3cff */
[----:B-1----:R-:W-:-:S04]  /*28f0*/  SHF.L.U32 R4, R10, 0x1f, RZ ;  /* 0x0000001f0a047819 */ /* 0x002fc800000006ff */
[----:B------:R-:W1:Y:S02]  /*2900*/  SYNCS.PHASECHK.TRANS64.TRYWAIT P1, [R0+URZ+0x90], R4 ;  /* 0x00009004000075a7 */ /* 0x000e6400080211ff */
[----:B-1----:R-:W-:Y:S05]  /*2910*/  @!P1 BRA `(.L_x_43) ;  /* 0x0000005c00e49947 */ /* 0x002fea0003800000 */
.L_x_144:
[C---:B-1----:R-:W-:Y:S01]  /*2920*/  LEA R4, R11.reuse, UR37, 0x4 ;  /* 0x000000250b047c11 */ /* 0x042fe2000f8e20ff */
[----:B------:R-:W-:Y:S01]  /*2930*/  VIADD R0, R0, 0xa0 ;  /* 0x000000a000007836 */ /* 0x000fe20000000000 */
[----:B------:R-:W-:Y:S01]  /*2940*/  SEL R8, R8, RZ, P0 ;  /* 0x000000ff08087207 */ /* 0x000fe20000000000 */
[----:B------:R-:W-:-:S03]  /*2950*/  VIADD R11, R11, 0x1 ;  /* 0x000000010b0b7836 */ /* 0x000fc60000000000 */
[----:B------:R-:W1:Y:S01]  /*2960*/  LDS.128 R4, [R4+0x120] ;  /* 0x0001200004047984 */ /* 0x000e620000000c00 */
[----:B------:R-:W-:Y:S02]  /*2970*/  PRMT R0, RZ, 0x654, R0 ;  /* 0x00000654ff007816 */ /* 0x000fe40000000000 */
[C---:B------:R-:W-:Y:S01]  /*2980*/  ISETP.NE.AND P1, PT, R11.reuse, 0x2, PT ;  /* 0x000000020b00780c */ /* 0x040fe20003f25270 */
[----:B------:R-:W-:Y:S01]  /*2990*/  @!PT LDS RZ, [RZ] ;  /* 0x00000000fffff984 */ /* 0x000fe20000000800 */
[----:B------:R-:W-:Y:S01]  /*29a0*/  @!PT LDS RZ, [RZ] ;  /* 0x00000000fffff984 */ /* 0x000fe20000000800 */
[----:B------:R-:W-:Y:S01]  /*29b0*/  @!PT LDS RZ, [RZ] ;  /* 0x00000000fffff984 */ /* 0x000fe20000000800 */
[----:B------:R-:W-:Y:S01]  /*29c0*/  @!PT LDS RZ, [RZ] ;  /* 0x00000000fffff984 */ /* 0x000fe20000000800 */
[----:B------:R2:W-:Y:S06]  /*29d0*/  MEMBAR.ALL.CTA ;  /* 0x0000000000007992 */ /* 0x0005ec0000008000 */
[----:B--2---:R-:W2:Y:S01]  /*29e0*/  FENCE.VIEW.ASYNC.S ;  /* 0x00000000000073c6 */ /* 0x004ea20000000000 */
[----:B------:R-:W-:Y:S01]  /*29f0*/  SEL R11, R11, RZ, P1 ;  /* 0x000000ff0b0b7207 */ /* 0x000fe20000800000 */
[----:B--2---:R2:W-:Y:S01]  /*2a00*/  SYNCS.ARRIVE.TRANS64.RED.A1T0 RZ, [R0+URZ], RZ ;  /* 0x000000ff00ff79a7 */ /* 0x0045e200081004ff */
[----:B-1----:R-:W-:-:S02]  /*2a10*/  LOP3.LUT P3, RZ, R6, 0x1, RZ, 0xc0, !PT ;  /* 0x0000000106ff7812 */ /* 0x002fc4000786c0ff */
[----:B------:R-:W-:-:S04]  /*2a20*/  SEL R4, RZ, 0x1, P1 ;  /* 0x00000001ff047807 */ /* 0x000fc80000800000 */
[----:B------:R-:W-:Y:S02]  /*2a30*/  LOP3.LUT R10, R10, R4, RZ, 0x3c, !PT ;  /* 0x000000040a0a7212 */ /* 0x000fe400078e3cff */
[----:B--2---:R-:W-:-:S04]  /*2a40*/  SEL R0, RZ, 0x1, P0 ;  /* 0x00000001ff007807 */ /* 0x004fc80000000000 */
[----:B------:R-:W-:Y:S01]  /*2a50*/  LOP3.LUT R9, R9, R0, RZ, 0x3c, !PT ;  /* 0x0000000009097212 */ /* 0x000fe200078e3cff */
[----:B------:R-:W-:Y:S06]  /*2a60*/  @P3 BRA `(.L_x_44) ;  /* 0xfffffffc002c3947 */ /* 0x000fec000383ffff */
[----:B------:R-:W-:Y:S01]  /*2a70*/  ULEA UR5, UR6, UR37, 0x3 ;  /* 0x0000002506057291 */ /* 0x000fe2000f8e18ff */
[----:B------:R-:W-:-:S08]  /*2a80*/  SHF.L.U32 R2, R12, 0x1f, RZ ;  /* 0x0000001f0c027819 */ /* 0x000fd000000006ff */
[----:B------:R-:W1:Y:S02]  /*2a90*/  SYNCS.PHASECHK.TRANS64 P0, [UR5+0xa0], R2 ;  /* 0x0000a002ff0075a7 */ /* 0x000e640008001005 */
[----:B-1----:R-:W-:Y:S05]  /*2aa0*/  @P0 BRA `(.L_x_45) ;  /* 0x0000000000080947 */ /* 0x002fea0003800000 */
[----:B------:R-:W1:Y:S02]  /*2ab0*/  SYNCS.PHASECHK.TRANS64.TRYWAIT P0, [UR5+0xa0], R2 ;  /* 0x0000a002ff0075a7 */ /* 0x000e640008001105 */
[----:B-1----:R-:W-:Y:S05]  /*2ac0*/  @!P0 BRA `(.L_x_46) ;  /* 0x0000005c008c8947 */ /* 0x002fea0003800000 */
.L_x_45:
[----:B------:R-:W-:-:S04]  /*2ad0*/  UIADD3 UR4, UPT, UPT, UR6, 0x1, URZ ;  /* 0x0000000106047890 */ /* 0x000fc8000fffe0ff */
[----:B------:R-:W-:-:S04]  /*2ae0*/  UISETP.NE.AND UP0, UPT, UR4, 0x2, UPT ;  /* 0x000000020400788c */ /* 0x000fc8000bf05270 */
[----:B------:R-:W-:Y:S02]  /*2af0*/  USEL UR7, URZ, 0x1, UP0 ;  /* 0x00000001ff077887 */ /* 0x000fe40008000000 */
[----:B------:R-:W-:-:S04]  /*2b00*/  USEL UR4, UR4, URZ, UP0 ;  /* 0x000000ff04047287 */ /* 0x000fc80008000000 */
[----:B------:R-:W-:Y:S01]  /*2b10*/  ULEA UR4, UR4, UR37, 0x3 ;  /* 0x0000002504047291 */ /* 0x000fe2000f8e18ff */
[----:B-1----:R-:W-:-:S04]  /*2b20*/  LOP3.LUT R2, R12, UR7, RZ, 0x3c, !PT ;  /* 0x000000070c027c12 */ /* 0x002fc8000f8e3cff */
[----:B------:R-:W-:-:S04]  /*2b30*/  SHF.L.U32 R0, R2, 0x1f, RZ ;  /* 0x0000001f02007819 */ /* 0x000fc800000006ff */
[----:B------:R-:W1:Y:S02]  /*2b40*/  SYNCS.PHASECHK.TRANS64 P0, [UR4+0xa0], R0 ;  /* 0x0000a000ff0075a7 */ /* 0x000e640008001004 */
[----:B-1----:R-:W-:Y:S05]  /*2b50*/  @P0 EXIT ;  /* 0x000000000000094d */ /* 0x002fea0003800000 */
[----:B------:R-:W-:Y:S02]  /*2b60*/  SHF.L.U32 R2, R2, 0x1f, RZ ;  /* 0x0000001f02027819 */ /* 0x000fe400000006ff */
[----:B------:R-:W-:-:S07]  /*2b70*/  MOV R0, UR4 ;  /* 0x0000000400007c02 */ /* 0x000fce0008000f00 */
.L_x_47:
[----:B-1----:R1:W2:Y:S02]  /*2b80*/  SYNCS.PHASECHK.TRANS64.TRYWAIT P0, [R0+URZ+0xa0], R2 ;  /* 0x0000a002000075a7 */ /* 0x0022a400080011ff */
[----:B--2---:R-:W-:Y:S05]  /*2b90*/  @!P0 NANOSLEEP.SYNCS 0x989680 ;  /* 0x009896800000895d */ /* 0x004fea0003900000 */
[----:B------:R-:W2:Y:S02]  /*2ba0*/  @!P0 SYNCS.PHASECHK.TRANS64 P0, [R0+URZ+0xa0], R2 ;  /* 0x0000a002000085a7 */ /* 0x000ea400080010ff */
[----:B--2---:R-:W-:Y:S05]  /*2bb0*/  @P0 EXIT ;  /* 0x000000000000094d */ /* 0x004fea0003800000 */
[----:B------:R-:W-:Y:S05]  /*2bc0*/  BRA `(.L_x_47) ;  /* 0xfffffffc00ec7947 */ /* 0x000fea000383ffff */
.L_x_40:
[----:B------:R-:W-:-:S09]  /*2bd0*/  UISETP.NE.AND UP1, UPT, UR8, URZ, UPT ;  /* 0x000000ff0800728c */ /* 0x000fd2000bf25270 */
[----:B------:R-:W-:Y:S05]  /*2be0*/  BRA.U UP1, `(.L_x_48) ;  /* 0x00000011013c7547 */ /* 0x000fea000b800000 */
[----:B------:R-:W-:Y:S01]  /*2bf0*/  UMOV UR4, 0x40 ;  /* 0x0000004000047882 */ /* 0x000fe20000000000 */
[----:B------:R-:W-:Y:S01]  /*2c00*/  NOP ;  /* 0x0000000000007918 */ /* 0x000fe20000000000 */
[----:B------:R-:W-:Y:S01]  /*2c10*/  ULEA UR4, UR37, UR4, 0x18 ;  /* 0x0000000425047291 */ /* 0x000fe2000f8ec0ff */
[----:B------:R-:W-:Y:S02]  /*2c20*/  UMOV UR5, 0x400 ;  /* 0x0000040000057882 */ /* 0x000fe40000000000 */
[----:B------:R-:W-:-:S06]  /*2c30*/  ULEA UR37, UR37, UR5, 0x18 ;  /* 0x0000000525257291 */ /* 0x000fcc000f8ec0ff */
[----:B------:R-:W1:Y:S02]  /*2c40*/  LDS.U8 R0, [UR4+0x1c] ;  /* 0x00001c04ff007984 */ /* 0x000e640008000000 */
[----:B-1----:R-:W-:-:S13]  /*2c50*/  ISETP.NE.AND P0, PT, R0, RZ, PT ;  /* 0x000000ff0000720c */ /* 0x002fda0003f05270 */
[----:B------:R-:W-:Y:S05]  /*2c60*/  @P0 BRA `(.L_x_49) ;  /* 0x0000000000580947 */ /* 0x000fea0003800000 */
[----:B------:R-:W-:-:S13]  /*2c70*/  ELECT P0, URZ, PT ;  /* 0x0000000000ff782f */ /* 0x000fda0003800000 */
[----:B------:R-:W-:Y:S05]  /*2c80*/  @!P0 BRA `(.L_x_50) ;  /* 0x0000000000608947 */ /* 0x000fea0003800000 */
[----:B------:R-:W-:Y:S01]  /*2c90*/  UMOV UR5, 0x10 ;  /* 0x0000001000057882 */ /* 0x000fe20000000000 */
[----:B------:R-:W-:Y:S01]  /*2ca0*/  HFMA2 R0, -RZ, RZ, 0, 5.9604644775390625e-08 ;  /* 0x00000001ff007431 */ /* 0x000fe200000001ff */
[----:B------:R-:W-:-:S03]  /*2cb0*/  MOV R2, 0xffff ;  /* 0x0000ffff00027802 */ /* 0x000fc60000000f00 */
[----:B------:R-:W-:Y:S04]  /*2cc0*/  DEPBAR.LE SB1, 0x36 ;  /* 0x00009d800000791a */ /* 0x000fe80000000000 */
[----:B------:R-:W1:Y:S02]  /*2cd0*/  UTCATOMSWS.FIND_AND_SET.ALIGN UP0, UR5, UR5 ;  /* 0x00000005000575e3 */ /* 0x000e640008000800 */
[----:B-1----:R-:W-:Y:S01]  /*2ce0*/  MOV R3, UR5 ;  /* 0x0000000500037c02 */ /* 0x002fe20008000f00 */
[----:B------:R-:W-:Y:S06]  /*2cf0*/  BRA.U UP0, `(.L_x_51) ;  /* 0x0000000100187547 */ /* 0x000fec000b800000 */
.L_x_52:
[----:B------:R-:W-:Y:S05]  /*2d00*/  NANOSLEEP 0x64 ;  /* 0x000000640000795d */ /* 0x000fea0003800000 */
[----:B------:R-:W-:-:S05]  /*2d10*/  UMOV UR5, 0x10 ;  /* 0x0000001000057882 */ /* 0x000fca0000000000 */
[----:B------:R-:W-:Y:S04]  /*2d20*/  DEPBAR.LE SB1, 0x36 ;  /* 0x00009d800000791a */ /* 0x000fe80000000000 */
[----:B------:R-:W1:Y:S02]  /*2d30*/  UTCATOMSWS.FIND_AND_SET.ALIGN UP0, UR5, UR5 ;  /* 0x00000005000575e3 */ /* 0x000e640008000800 */
[----:B-1----:R-:W-:Y:S01]  /*2d40*/  MOV R3, UR5 ;  /* 0x0000000500037c02 */ /* 0x002fe20008000f00 */
[----:B------:R-:W-:Y:S05]  /*2d50*/  BRA.U !UP0, `(.L_x_52) ;  /* 0xfffffffd08e87547 */ /* 0x000fea000b83ffff */
.L_x_51:
[-C--:B------:R-:W-:Y:S02]  /*2d60*/  SHF.L.U32 R2, R2, R3.reuse, RZ ;  /* 0x0000000302027219 */ /* 0x080fe400000006ff */
[----:B------:R-:W-:Y:S01]  /*2d70*/  SHF.L.U32 R0, R0, R3, RZ ;  /* 0x0000000300007219 */ /* 0x000fe200000006ff */
[----:B------:R-:W-:Y:S02]  /*2d80*/  IMAD.SHL.U32 R3, R3, 0x20, RZ ;  /* 0x0000002003037824 */ /* 0x000fe400078e00ff */
[----:B------:R1:W-:Y:S04]  /*2d90*/  ATOMS.OR RZ, [UR4+0x14], R2 ;  /* 0x00001402ffff798c */ /* 0x0003e8000b000004 */
[----:B------:R1:W-:Y:S04]  /*2da0*/  ATOMS.OR RZ, [UR4+0x18], R0 ;  /* 0x00001800ffff798c */ /* 0x0003e8000b000004 */
[----:B------:R1:W-:Y:S01]  /*2db0*/  STS [UR37+0x140], R3 ;  /* 0x00014003ff007988 */ /* 0x0003e20008000825 */
[----:B------:R-:W-:Y:S05]  /*2dc0*/  BRA `(.L_x_50) ;  /* 0x0000000000107947 */ /* 0x000fea0003800000 */
.L_x_49:
[----:B------:R-:W-:Y:S02]  /*2dd0*/  MOV R0, 0xffffffff ;  /* 0xffffffff00007802 */ /* 0x000fe40000000f00 */
[----:B------:R-:W-:-:S03]  /*2de0*/  MOV R2, 0x2e10 ;  /* 0x00002e1000027802 */ /* 0x000fc60000000f00 */
[----:B------:R1:W-:Y:S04]  /*2df0*/  STS [UR37+0x140], R0 ;  /* 0x00014000ff007988 */ /* 0x0003e80008000825 */
[----:B-1-3-5:R-:W-:Y:S05]  /*2e00*/  CALL.REL.NOINC `($__internal_1_$__cuda_sm10x_tcgen05_guardrail_trap_phase_invalid_during_alloc) ;  /* 0x0000006000d47944 */ /* 0x02afea0003c00000 */
.L_x_50:
[----:B------:R-:W-:Y:S05]  /*2e10*/  WARPSYNC.ALL ;  /* 0x0000000000007948 */ /* 0x000fea0003800000 */
[----:B------:R-:W2:Y:S01]  /*2e20*/  S2UR UR5, SR_CgaCtaId ;  /* 0x00000000000579c3 */ /* 0x000ea20000008800 */
[----:B------:R-:W-:Y:S01]  /*2e30*/  UMOV UR4, 0x400 ;  /* 0x0000040000047882 */ /* 0x000fe20000000000 */
[----:B------:R-:W-:-:S06]  /*2e40*/  NOP ;  /* 0x0000000000007918 */ /* 0x000fcc0000000000 */
[----:B------:R-:W-:Y:S06]  /*2e50*/  BAR.ARV 0x6, 0xa0 ;  /* 0x0182800000007b1d */ /* 0x000fec0000002000 */
[----:B------:R-:W4:Y:S01]  /*2e60*/  LDCU UR7, c[0x0][0x38c] ;  /* 0x00007180ff0777ac */ /* 0x000f220008000800 */
[----:B------:R-:W-:Y:S01]  /*2e70*/  IMAD.MOV.U32 R11, RZ, RZ, 0x1 ;  /* 0x00000001ff0b7424 */ /* 0x000fe200078e00ff */
[----:B------:R-:W-:Y:S01]  /*2e80*/  CS2R R8, SRZ ;  /* 0x0000000000087805 */ /* 0x000fe2000001ff00 */
[----:B------:R-:W-:Y:S01]  /*2e90*/  IMAD.MOV.U32 R10, RZ, RZ, RZ ;  /* 0x000000ffff0a7224 */ /* 0x000fe200078e00ff */
[----:B------:R-:W3:Y:S01]  /*2ea0*/  LDCU UR6, c[0x0][0x38c] ;  /* 0x00007180ff0677ac */ /* 0x000ee20008000800 */
[----:B------:R-:W-:Y:S01]  /*2eb0*/  UMOV UR15, URZ ;  /* 0x000000ff000f7c82 */ /* 0x000fe20008000000 */
[----:B------:R-:W-:Y:S01]  /*2ec0*/  UMOV UR14, URZ ;  /* 0x000000ff000e7c82 */ /* 0x000fe20008000000 */
[----:B--2---:R-:W-:Y:S01]  /*2ed0*/  ULEA UR5, UR5, UR4, 0x18 ;  /* 0x0000000405057291 */ /* 0x004fe2000f8ec0ff */
[----:B------:R-:W-:Y:S01]  /*2ee0*/  UMOV UR32, 0x0 ;  /* 0x0000000000207882 */ /* 0x000fe20000000000 */
[----:B------:R-:W-:-:S02]  /*2ef0*/  UMOV UR33, 0x4200910 ;  /* 0x0420091000217882 */ /* 0x000fc40000000000 */
[----:B------:R-:W-:Y:S02]  /*2f00*/  UIADD3 UR9, UPT, UPT, UR5, 0x8800, URZ ;  /* 0x0000880005097890 */ /* 0x000fe4000fffe0ff */
[----:B------:R-:W-:Y:S02]  /*2f10*/  UIADD3 UR10, UPT, UPT, UR5, 0x18800, URZ ;  /* 0x00018800050a7890 */ /* 0x000fe4000fffe0ff */
[----:B----4-:R-:W-:Y:S01]  /*2f20*/  UIADD3 UR7, UPT, UPT, UR7, 0x3f, URZ ;  /* 0x0000003f07077890 */ /* 0x010fe2000fffe0ff */
[----:B-1----:R-:W1:Y:S01]  /*2f30*/  LDS R0, [UR5+0x140] ;  /* 0x00014005ff007984 */ /* 0x002e620008000800 */
[----:B------:R-:W-:Y:S02]  /*2f40*/  USHF.R.U32.HI UR9, URZ, 0x4, UR9 ;  /* 0x00000004ff097899 */ /* 0x000fe40008011609 */
[----:B------:R-:W-:Y:S02]  /*2f50*/  USHF.R.S32.HI UR4, URZ, 0x1f, UR7 ;  /* 0x0000001fff047899 */ /* 0x000fe40008011407 */
[----:B------:R-:W-:-:S02]  /*2f60*/  USHF.R.U32.HI UR10, URZ, 0x4, UR10 ;  /* 0x00000004ff0a7899 */ /* 0x000fc4000801160a */
[----:B------:R-:W-:Y:S02]  /*2f70*/  ULEA.HI UR4, UR4, UR7, URZ, 0x6 ;  /* 0x0000000704047291 */ /* 0x000fe4000f8f30ff */
[----:B------:R-:W-:Y:S02]  /*2f80*/  ULOP3.LUT UR9, UR9, 0x3fff, URZ, 0xc0, !UPT ;  /* 0x00003fff09097892 */ /* 0x000fe4000f8ec0ff */
[----:B------:R-:W-:Y:S02]  /*2f90*/  USHF.R.S32.HI UR4, URZ, 0x6, UR4 ;  /* 0x00000006ff047899 */ /* 0x000fe40008011404 */
[----:B------:R-:W-:Y:S02]  /*2fa0*/  ULOP3.LUT UR10, UR10, 0x3fff, URZ, 0xc0, !UPT ;  /* 0x00003fff0a0a7892 */ /* 0x000fe4000f8ec0ff */
[----:B------:R-:W-:Y:S01]  /*2fb0*/  UISETP.LT.AND UP0, UPT, UR4, 0x1, UPT ;  /* 0x000000010400788c */ /* 0x000fe2000bf01270 */
[----:B------:R-:W-:Y:S01]  /*2fc0*/  UMOV UR30, 0x0 ;  /* 0x00000000001e7882 */ /* 0x000fe20000000000 */
[----:B------:R-:W-:-:S02]  /*2fd0*/  UMOV UR31, 0x4200910 ;  /* 0x04200910001f7882 */ /* 0x000fc40000000000 */
[----:B------:R-:W-:Y:S01]  /*2fe0*/  USEL UR8, UR4, 0x1, !UP0 ;  /* 0x0000000104087887 */ /* 0x000fe2000c000000 */
[----:B------:R-:W-:Y:S01]  /*2ff0*/  UMOV UR28, 0x0 ;  /* 0x00000000001c7882 */ /* 0x000fe20000000000 */
[----:B------:R-:W-:Y:S01]  /*3000*/  UMOV UR29, 0x4200910 ;  /* 0x04200910001d7882 */ /* 0x000fe20000000000 */
[----:B------:R-:W-:Y:S01]  /*3010*/  UMOV UR26, 0x0 ;  /* 0x00000000001a7882 */ /* 0x000fe20000000000 */
[----:B------:R-:W-:Y:S01]  /*3020*/  UMOV UR27, 0x4200910 ;  /* 0x04200910001b7882 */ /* 0x000fe20000000000 */
[----:B------:R-:W-:Y:S01]  /*3030*/  UMOV UR24, 0x0 ;  /* 0x0000000000187882 */ /* 0x000fe20000000000 */
[----:B------:R-:W-:Y:S01]  /*3040*/  UMOV UR25, 0x4200910 ;  /* 0x0420091000197882 */ /* 0x000fe20000000000 */
[----:B------:R-:W-:Y:S01]  /*3050*/  UMOV UR22, 0x0 ;  /* 0x0000000000167882 */ /* 0x000fe20000000000 */
[----:B------:R-:W-:Y:S01]  /*3060*/  UMOV UR23, 0x4200910 ;  /* 0x0420091000177882 */ /* 0x000fe20000000000 */
[----:B------:R-:W-:Y:S02]  /*3070*/  ULOP3.LUT UR9, UR9, 0x10000, URZ, 0xfc, !UPT ;  /* 0x0001000009097892 */ /* 0x000fe4000f8efcff */
[----:B------:R-:W-:-:S02]  /*3080*/  ULOP3.LUT UR10, UR10, 0x10000, URZ, 0xfc, !UPT ;  /* 0x000100000a0a7892 */ /* 0x000fc4000f8efcff */
[----:B------:R-:W-:Y:S02]  /*3090*/  UIADD3 UR8, UPT, UPT, -UR8, URZ, URZ ;  /* 0x000000ff08087290 */ /* 0x000fe4000fffe1ff */
[----:B---3--:R-:W-:Y:S01]  /*30a0*/  UISETP.GE.AND UP3, UPT, UR6, 0x1, UPT ;  /* 0x000000010600788c */ /* 0x008fe2000bf66270 */
[----:B------:R-:W-:Y:S01]  /*30b0*/  UMOV UR20, 0x0 ;  /* 0x0000000000147882 */ /* 0x000fe20000000000 */
[----:B------:R-:W-:Y:S01]  /*30c0*/  UMOV UR21, 0x4200910 ;  /* 0x0420091000157882 */ /* 0x000fe20000000000 */
[----:B------:R-:W-:Y:S01]  /*30d0*/  UMOV UR18, 0x0 ;  /* 0x0000000000127882 */ /* 0x000fe20000000000 */
[----:B-1----:R-:W-:Y:S01]  /*30e0*/  R2UR UR16, R0 ;  /* 0x00000000001072ca */ /* 0x002fe200000e0000 */
[----:B------:R-:W-:-:S14]  /*30f0*/  UMOV UR19, 0x4200910 ;  /* 0x0420091000137882 */ /* 0x000fdc0000000000 */
.L_x_59:
[----:B------:R-:W-:Y:S02]  /*3100*/  LEA R0, R10, UR5, 0x3 ;  /* 0x000000050a007c11 */ /* 0x000fe4000f8e18ff */
[----:B------:R-:W-:Y:S02]  /*3110*/  SHF.L.U32 R2, R9, 0x1f, RZ ;  /* 0x0000001f09027819 */ /* 0x000fe400000006ff */
[----:B------:R-:W-:Y:S01]  /*3120*/  PLOP3.LUT P0, PT, PT, PT, UP3, 0x80, 0x8 ;  /* 0x000000000008781c */ /* 0x000fe20003f0f038 */
[----:B------:R-:W-:Y:S01]  /*3130*/  VIADD R3, R0, 0xa0 ;  /* 0x000000a000037836 */ /* 0x000fe20000000000 */
[----:B-1----:R-:W1:Y:S02]  /*3140*/  SYNCS.PHASECHK.TRANS64.TRYWAIT P1, [R0+URZ+0x90], R2 ;  /* 0x00009002000075a7 */ /* 0x002e6400080211ff */
[----:B-1-3--:R-:W-:Y:S09]  /*3150*/  @!P1 BRA `(.L_x_53) ;  /* 0x0000005800009947 */ /* 0x00aff20003800000 */
.L_x_146:
[----:B------:R-:W-:Y:S01]  /*3160*/  LEA R4, R10, UR5, 0x4 ;  /* 0x000000050a047c11 */ /* 0x000fe2000f8e20ff */
[----:B------:R-:W-:Y:S01]  /*3170*/  @UP3 ULEA UR7, UR14, UR5, 0x3 ;  /* 0x000000050e073291 */ /* 0x000fe2000f8e18ff */
[----:B------:R-:W-:Y:S01]  /*3180*/  PLOP3.LUT P2, PT, PT, PT, PT, 0x80, 0x8 ;  /* 0x000000000008781c */ /* 0x000fe20003f4f070 */
[----:B------:R-:W-:Y:S01]  /*3190*/  ULEA UR6, UR15, UR5, 0x3 ;  /* 0x000000050f067291 */ /* 0x000fe2000f8e18ff */
[----:B------:R-:W-:Y:S01]  /*31a0*/  PRMT R3, RZ, 0x654, R3 ;  /* 0x00000654ff037816 */ /* 0x000fe20000000003 */
[----:B------:R-:W-:Y:S01]  /*31b0*/  ULEA.HI UR11, UR15, UR15, URZ, 0x1 ;  /* 0x0000000f0f0b7291 */ /* 0x000fe2000f8f08ff */
[----:B------:R-:W2:Y:S01]  /*31c0*/  LDS.128 R4, [R4+0x120] ;  /* 0x0001200004047984 */ /* 0x000ea20000000c00 */
[----:B-1----:R-:W-:Y:S02]  /*31d0*/  @P0 SHF.L.U32 R2, R8, 0x1f, RZ ;  /* 0x0000001f08020819 */ /* 0x002fe400000006ff */
[----:B------:R-:W-:Y:S01]  /*31e0*/  SHF.L.U32 R0, R11, 0x1f, RZ ;  /* 0x0000001f0b007819 */ /* 0x000fe200000006ff */
[----:B------:R-:W-:Y:S01]  /*31f0*/  @!PT LDS RZ, [RZ] ;  /* 0x00000000fffff984 */ /* 0x000fe20000000800 */
[----:B------:R-:W-:Y:S01]  /*3200*/  @!PT LDS RZ, [RZ] ;  /* 0x00000000fffff984 */ /* 0x000fe20000000800 */
[----:B------:R-:W-:Y:S01]  /*3210*/  @!PT LDS RZ, [RZ] ;  /* 0x00000000fffff984 */ /* 0x000fe20000000800 */
[----:B------:R-:W-:Y:S01]  /*3220*/  @!PT LDS RZ, [RZ] ;  /* 0x00000000fffff984 */ /* 0x000fe20000000800 */
[----:B------:R1:W-:Y:S06]  /*3230*/  MEMBAR.ALL.CTA ;  /* 0x0000000000007992 */ /* 0x0003ec0000008000 */
[----:B-1----:R-:W1:Y:S02]  /*3240*/  FENCE.VIEW.ASYNC.S ;  /* 0x00000000000073c6 */ /* 0x002e640000000000 */
[----:B-1----:R1:W-:Y:S01]  /*3250*/  SYNCS.ARRIVE.TRANS64.RED.A1T0 RZ, [R3+URZ], RZ ;  /* 0x000000ff03ff79a7 */ /* 0x0023e200081004ff */
[----:B------:R1:W3:Y:S01]  /*3260*/  @P0 SYNCS.PHASECHK.TRANS64.TRYWAIT P2, [UR7], R2 ;  /* 0x00000002ff0005a7 */ /* 0x0002e20008041107 */
[----:B------:R-:W-:-:S02]  /*3270*/  USHF.L.U32 UR7, UR11, 0x6, URZ ;  /* 0x000000060b077899 */ /* 0x000fc400080006ff */
[----:B------:R-:W-:Y:S01]  /*3280*/  ULOP3.LUT UR11, UR11, 0xffe, URZ, 0xc0, !UPT ;  /* 0x00000ffe0b0b7892 */ /* 0x000fe2000f8ec0ff */
[----:B--2---:R-:W-:Y:S01]  /*3290*/  LOP3.LUT P1, RZ, R6, 0x1, RZ, 0xc0, !PT ;  /* 0x0000000106ff7812 */ /* 0x004fe2000782c0ff */
[----:B------:R-:W-:Y:S02]  /*32a0*/  ULOP3.LUT UR7, UR7, 0xffffff80, URZ, 0xc0, !UPT ;  /* 0xffffff8007077892 */ /* 0x000fe4000f8ec0ff */
[----:B------:R-:W-:Y:S02]  /*32b0*/  UIADD3 UR11, UPT, UPT, -UR11, UR15, URZ ;  /* 0x0000000f0b0b7290 */ /* 0x000fe4000fffe1ff */
[----:B------:R-:W-:-:S04]  /*32c0*/  UIADD3 UR7, UPT, UPT, UR16, UR7, URZ ;  /* 0x0000000710077290 */ /* 0x000fc8000fffe0ff */
[----:B------:R-:W-:Y:S01]  /*32d0*/  ULEA UR7, UR11, UR7, 0x14 ;  /* 0x000000070b077291 */ /* 0x000fe2000f8ea0ff */
[----:B------:R-:W2:Y:S02]  /*32e0*/  SYNCS.PHASECHK.TRANS64.TRYWAIT P0, [UR6+0xd0], R0 ;  /* 0x0000d000ff0075a7 */ /* 0x000ea40008001106 */
[----:B-123--:R-:W-:Y:S09]  /*32f0*/  @!P0 BRA `(.L_x_54) ;  /* 0x0000005400ac8947 */ /* 0x00eff20003800000 */
.L_x_148:
[----:B------:R-:W-:Y:S01]  /*3300*/  IADD3 R10, PT, PT, R10, 0x1, RZ ;  /* 0x000000010a0a7810 */ /* 0x000fe20007ffe0ff */
[----:B------:R-:W-:Y:S06]  /*3310*/  BRA.U !UP3, `(.L_x_55) ;  /* 0x000000050b107547 */ /* 0x000fec000b800000 */
[----:B------:R-:W-:Y:S01]  /*3320*/  UPLOP3.LUT UP4, UPT, UPT, UPT, UPT, 0x40, 0x4 ;  /* 0x000000000004789c */ /* 0x000fe20003f8e870 */
[----:B------:R-:W-:Y:S01]  /*3330*/  UMOV UR13, UR8 ;  /* 0x00000008000d7c82 */ /* 0x000fe20008000000 */
[----:B------:R-:W-:Y:S01]  /*3340*/  UMOV UR12, UR4 ;  /* 0x00000004000c7c82 */ /* 0x000fe20008000000 */
[----:B------:R-:W-:-:S08]  /*3350*/  UMOV UR17, UR14 ;  /* 0x0000000e00117c82 */ /* 0x000fd00008000000 */
.L_x_58:
[----:B------:R-:W-:Y:S02]  /*3360*/  UIADD3 UR13, UPT, UPT, UR13, 0x1, URZ ;  /* 0x000000010d0d7890 */ /* 0x000fe4000fffe0ff */
[----:B--2---:R-:W-:Y:S02]  /*3370*/  ULEA UR11, UR17, UR5, 0x3 ;  /* 0x00000005110b7291 */ /* 0x004fe4000f8e18ff */
[----:B------:R-:W-:Y:S01]  /*3380*/  UISETP.NE.AND UP0, UPT, UR13, URZ, UPT ;  /* 0x000000ff0d00728c */ /* 0x000fe2000bf05270 */
[----:B---3--:R-:W-:Y:S10]  /*3390*/  @P2 BRA `(.L_x_56) ;  /* 0x00000000000c2947 */ /* 0x008ff40003800000 */
[----:B-1----:R-:W-:Y:S04]  /*33a0*/  SHF.L.U32 R2, R8, 0x1f, RZ ;  /* 0x0000001f08027819 */ /* 0x002fe800000006ff */
[----:B------:R-:W1:Y:S02]  /*33b0*/  SYNCS.PHASECHK.TRANS64.TRYWAIT P0, [UR11], R2 ;  /* 0x00000002ff0075a7 */ /* 0x000e64000800110b */
[----:B-1----:R-:W-:Y:S05]  /*33c0*/  @!P0 BRA `(.L_x_57) ;  /* 0x0000005400908947 */ /* 0x002fea0003800000 */
.L_x_56:
[----:B------:R-:W-:Y:S01]  /*33d0*/  UISETP.NE.AND UP1, UPT, UR12, 0x1, UPT ;  /* 0x000000010c00788c */ /* 0x000fe2000bf25270 */
[----:B------:R-:W-:Y:S01]  /*33e0*/  PLOP3.LUT P2, PT, PT, PT, PT, 0x80, 0x8 ;  /* 0x000000000008781c */ /* 0x000fe20003f4f070 */
[----:B------:R-:W-:Y:S02]  /*33f0*/  UIADD3 UR14, UPT, UPT, UR17, 0x1, URZ ;  /* 0x00000001110e7890 */ /* 0x000fe4000fffe0ff */
[----:B------:R-:W-:Y:S02]  /*3400*/  ULEA UR64, UR17, UR10, 0xb ;  /* 0x0000000a11407291 */ /* 0x000fe4000f8e58ff */
[----:B------:R-:W-:Y:S01]  /*3410*/  UISETP.NE.AND UP2, UPT, UR14, 0x4, UPT ;  /* 0x000000040e00788c */ /* 0x000fe2000bf45270 */
[----:B------:R-:W-:Y:S01]  /*3420*/  PLOP3.LUT P0, PT, PT, PT, UP1, 0x80, 0x8 ;  /* 0x000000000008781c */ /* 0x000fe20003f0f018 */
[----:B------:R-:W-:Y:S02]  /*3430*/  ULEA UR62, UR17, UR9, 0xa ;  /* 0x00000009113e7291 */ /* 0x000fe4000f8e50ff */
[----:B------:R-:W-:Y:S02]  /*3440*/  USEL UR35, URZ, 0x1, UP2 ;  /* 0x00000001ff237887 */ /* 0x000fe40009000000 */
[----:B------:R-:W-:Y:S02]  /*3450*/  USEL UR14, UR14, URZ, UP2 ;  /* 0x000000ff0e0e7287 */ /* 0x000fe40009000000 */
[----:B------:R-:W-:Y:S02]  /*3460*/  UIADD3 UR60, UPT, UPT, UR64, 0x2, URZ ;  /* 0x00000002403c7890 */ /* 0x000fe4000fffe0ff */
[----:B------:R-:W-:Y:S01]  /*3470*/  @UP1 ULEA UR34, UR14, UR5, 0x3 ;  /* 0x000000050e221291 */ /* 0x000fe2000f8e18ff */
[----:B------:R-:W-:Y:S01]  /*3480*/  LOP3.LUT R8, R8, UR35, RZ, 0x3c, !PT ;  /* 0x0000002308087c12 */ /* 0x000fe2000f8e3cff */
[----:B------:R-:W-:Y:S02]  /*3490*/  UIADD3 UR58, UPT, UPT, UR62, 0x2, URZ ;  /* 0x000000023e3a7890 */ /* 0x000fe4000fffe0ff */
[----:B------:R-:W-:Y:S01]  /*34a0*/  UIADD3 UR56, UPT, UPT, UR64, 0x4, URZ ;  /* 0x0000000440387890 */ /* 0x000fe2000fffe0ff */
[----:B-1----:R-:W-:Y:S01]  /*34b0*/  @P0 SHF.L.U32 R0, R8, 0x1f, RZ ;  /* 0x0000001f08000819 */ /* 0x002fe200000006ff */
[----:B------:R-:W-:Y:S02]  /*34c0*/  UIADD3 UR54, UPT, UPT, UR62, 0x4, URZ ;  /* 0x000000043e367890 */ /* 0x000fe4000fffe0ff */
[----:B------:R-:W-:Y:S01]  /*34d0*/  UIADD3 UR52, UPT, UPT, UR64, 0x6, URZ ;  /* 0x0000000640347890 */ /* 0x000fe2000fffe0ff */
[----:B------:R2:W3:Y:S01]  /*34e0*/  @P0 SYNCS.PHASECHK.TRANS64.TRYWAIT P2, [UR34], R0 ;  /* 0x00000000ff0005a7 */ /* 0x0004e20008041122 */
[----:B------:R-:W-:Y:S02]  /*34f0*/  UIADD3 UR50, UPT, UPT, UR62, 0x6, URZ ;  /* 0x000000063e327890 */ /* 0x000fe4000fffe0ff */
        /* <DEDUP_REMOVED lines=9> */
[----:B------:R-:W-:Y:S01]  /*3590*/  UIADD3 UR12, UPT, UPT, UR12, -0x1, URZ ;  /* 0xffffffff0c0c7890 */ /* 0x000fe2000fffe0ff */
[----:B------:R-:W-:Y:S01]  /*35a0*/  UMOV UR65, 0x40004040 ;  /* 0x4000404000417882 */ /* 0x000fe20000000000 */
[----:B------:R-:W-:Y:S01]  /*35b0*/  UMOV UR63, 0x40004040 ;  /* 0x40004040003f7882 */ /* 0x000fe20000000000 */
[----:B------:R-:W-:Y:S01]  /*35c0*/  UMOV UR61, 0x40004040 ;  /* 0x40004040003d7882 */ /* 0x000fe20000000000 */
[----:B------:R2:W-:Y:S01]  /*35d0*/  UTCHMMA gdesc[UR62], gdesc[UR64], tmem[UR7], tmem[UR32], idesc[UR33], UP4 ;  /* 0x00ff20403e0075ea */ /* 0x0005e2000a000007 */
[----:B------:R-:W-:Y:S01]  /*35e0*/  UPLOP3.LUT UP4, UPT, UPT, UPT, UPT, 0x80, 0x8 ;  /* 0x000000000008789c */ /* 0x000fe20003f8f070 */
[----:B------:R-:W-:Y:S01]  /*35f0*/  UMOV UR59, 0x40004040 ;  /* 0x40004040003b7882 */ /* 0x000fe20000000000 */
[----:B------:R-:W-:Y:S01]  /*3600*/  UMOV UR57, 0x40004040 ;  /* 0x4000404000397882 */ /* 0x000fe20000000000 */
[----:B------:R2:W-:Y:S01]  /*3610*/  UTCHMMA gdesc[UR58], gdesc[UR60], tmem[UR7], tmem[UR30], idesc[UR31], UPT ;  /* 0x00ff1e3c3a0075ea */ /* 0x0005e2000b800007 */
        /* <DEDUP_REMOVED lines=14> */
[----:B------:R-:W-:Y:S01]  /*3700*/  UMOV UR35, 0x40004040 ;  /* 0x4000404000237882 */ /* 0x000fe20000000000 */
[----:B------:R2:W-:Y:S01]  /*3710*/  UTCHMMA gdesc[UR38], gdesc[UR40], tmem[UR7], tmem[UR20], idesc[UR21], UPT ;  /* 0x00ff1428260075ea */ /* 0x0005e2000b800007 */
[----:B------:R2:W-:Y:S01]  /*3720*/  UTCHMMA gdesc[UR34], gdesc[UR36], tmem[UR7], tmem[UR18], idesc[UR19], UPT ;  /* 0x00ff1224220075ea */ /* 0x0005e2000b800007 */
[----:B------:R2:W-:Y:S01]  /*3730*/  UTCBAR [UR11], URZ ;  /* 0x000000ff0b0073e9 */ /* 0x0005e200080000ff */
[----:B------:R-:W-:Y:S01]  /*3740*/  UMOV UR17, UR14 ;  /* 0x0000000e00117c82 */ /* 0x000fe20008000000 */
[----:B------:R-:W-:Y:S05]  /*3750*/  BRA.U UP0, `(.L_x_58) ;  /* 0xfffffffd00007547 */ /* 0x000fea000b83ffff */
.L_x_55:
[----:B------:R-:W-:Y:S01]  /*3760*/  UIADD3 UR15, UPT, UPT, UR15, 0x1, URZ ;  /* 0x000000010f0f7890 */ /* 0x000fe2000fffe0ff */
[C---:B------:R-:W-:Y:S01]  /*3770*/  ISETP.NE.AND P0, PT, R10.reuse, 0x2, PT ;  /* 0x000000020a00780c */ /* 0x040fe20003f05270 */
[----:B--2---:R-:W-:Y:S02]  /*3780*/  UIADD3 UR7, UPT, UPT, UR6, 0xb0, URZ ;  /* 0x000000b006077890 */ /* 0x004fe4000fffe0ff */
[----:B------:R-:W-:Y:S01]  /*3790*/  UISETP.NE.AND UP0, UPT, UR15, 0x4, UPT ;  /* 0x000000040f00788c */ /* 0x000fe2000bf05270 */
[----:B-1----:R-:W-:Y:S02]  /*37a0*/  SEL R0, RZ, 0x1, P0 ;  /* 0x00000001ff007807 */ /* 0x002fe40000000000 */
[----:B------:R-:W-:Y:S01]  /*37b0*/  SEL R10, R10, RZ, P0 ;  /* 0x000000ff0a0a7207 */ /* 0x000fe20000000000 */
[----:B------:R-:W-:Y:S01]  /*37c0*/  USEL UR6, URZ, 0x1, UP0 ;  /* 0x00000001ff067887 */ /* 0x000fe20008000000 */
[----:B------:R-:W-:Y:S01]  /*37d0*/  LOP3.LUT R9, R9, R0, RZ, 0x3c, !PT ;  /* 0x0000000009097212 */ /* 0x000fe200078e3cff */
[----:B------:R-:W-:Y:S01]  /*37e0*/  USEL UR15, UR15, URZ, UP0 ;  /* 0x000000ff0f0f7287 */ /* 0x000fe20008000000 */
[----:B------:R1:W-:Y:S03]  /*37f0*/  UTCBAR [UR7], URZ ;  /* 0x000000ff070073e9 */ /* 0x0003e600080000ff */
[----:B------:R-:W-:Y:S01]  /*3800*/  LOP3.LUT R11, R11, UR6, RZ, 0x3c, !PT ;  /* 0x000000060b0b7c12 */ /* 0x000fe2000f8e3cff */
[----:B------:R-:W-:Y:S07]  /*3810*/  @P1 BRA `(.L_x_59) ;  /* 0xfffffff800381947 */ /* 0x000fee000383ffff */
[----:B------:R-:W2:Y:S01]  /*3820*/  S2UR UR4, SR_CgaCtaId ;  /* 0x00000000000479c3 */ /* 0x000ea20000008800 */
[----:B------:R-:W-:Y:S01]  /*3830*/  ELECT P0, URZ, PT ;  /* 0x0000000000ff782f */ /* 0x000fe20003800000 */
[----:B------:R-:W-:Y:S01]  /*3840*/  IMAD.MOV.U32 R0, RZ, RZ, 0x1 ;  /* 0x00000001ff007424 */ /* 0x000fe200078e00ff */
[----:B------:R-:W-:Y:S01]  /*3850*/  UIADD3 UR5, UPT, UPT, UR5, 0xd0, URZ ;  /* 0x000000d005057890 */ /* 0x000fe2000fffe0ff */
[----:B------:R-:W-:Y:S01]  /*3860*/  SHF.L.U32 R2, R11, 0x1f, RZ ;  /* 0x0000001f0b027819 */ /* 0x000fe200000006ff */
[----:B------:R-:W-:-:S03]  /*3870*/  UMOV UR6, 0x40 ;  /* 0x0000004000067882 */ /* 0x000fc60000000000 */
[----:B------:R-:W-:Y:S01]  /*3880*/  UVIRTCOUNT.DEALLOC.SMPOOL 0x80 ;  /* 0x000000800000784c */ /* 0x000fe20000000000 */
[----:B--2---:R-:W-:Y:S02]  /*3890*/  ULEA UR4, UR4, UR6, 0x18 ;  /* 0x0000000604047291 */ /* 0x004fe4000f8ec0ff */
[----:B------:R-:W-:-:S07]  /*38a0*/  ULEA UR6, UR15, UR5, 0x3 ;  /* 0x000000050f067291 */ /* 0x000fce000f8e18ff */
[----:B------:R2:W-:Y:S02]  /*38b0*/  @P0 STS.U8 [UR4+0x1c], R0 ;  /* 0x00001c00ff000988 */ /* 0x0005e40008000004 */
[----:B------:R-:W4:Y:S02]  /*38c0*/  SYNCS.PHASECHK.TRANS64.TRYWAIT P0, [UR6], R2 ;  /* 0x00000002ff0075a7 */ /* 0x000f240008001106 */
[----:B--2-4-:R-:W-:Y:S05]  /*38d0*/  @!P0 BRA `(.L_x_60) ;  /* 0x0000005000648947 */ /* 0x014fea0003800000 */
.L_x_151:
[----:B-1----:R-:W-:-:S04]  /*38e0*/  UIADD3 UR7, UPT, UPT, UR15, 0x1, URZ ;  /* 0x000000010f077890 */ /* 0x002fc8000fffe0ff */
[----:B------:R-:W-:-:S04]  /*38f0*/  UISETP.NE.AND UP0, UPT, UR7, 0x4, UPT ;  /* 0x000000040700788c */ /* 0x000fc8000bf05270 */
[----:B------:R-:W-:Y:S02]  /*3900*/  USEL UR8, URZ, 0x1, UP0 ;  /* 0x00000001ff087887 */ /* 0x000fe40008000000 */
[----:B------:R-:W-:-:S04]  /*3910*/  USEL UR7, UR7, URZ, UP0 ;  /* 0x000000ff07077287 */ /* 0x000fc80008000000 */
[----:B------:R-:W-:Y:S01]  /*3920*/  ULEA UR6, UR7, UR5, 0x3 ;  /* 0x0000000507067291 */ /* 0x000fe2000f8e18ff */
[----:B--2---:R-:W-:-:S04]  /*3930*/  LOP3.LUT R2, R11, UR8, RZ, 0x3c, !PT ;  /* 0x000000080b027c12 */ /* 0x004fc8000f8e3cff */
[----:B------:R-:W-:-:S04]  /*3940*/  SHF.L.U32 R3, R2, 0x1f, RZ ;  /* 0x0000001f02037819 */ /* 0x000fc800000006ff */
[----:B------:R-:W1:Y:S02]  /*3950*/  SYNCS.PHASECHK.TRANS64.TRYWAIT P0, [UR6], R3 ;  /* 0x00000003ff0075a7 */ /* 0x000e640008001106 */
[----:B-1----:R-:W-:Y:S05]  /*3960*/  @!P0 BRA `(.L_x_61) ;  /* 0x0000005000588947 */ /* 0x002fea0003800000 */
.L_x_153:
        /* <DEDUP_REMOVED lines=9> */
.L_x_155:
[----:B------:R-:W-:-:S04]  /*3a00*/  UIADD3 UR7, UPT, UPT, UR7, 0x1, URZ ;  /* 0x0000000107077890 */ /* 0x000fc8000fffe0ff */
[----:B------:R-:W-:-:S04]  /*3a10*/  UISETP.NE.AND UP0, UPT, UR7, 0x4, UPT ;  /* 0x000000040700788c */ /* 0x000fc8000bf05270 */
[----:B------:R-:W-:Y:S02]  /*3a20*/  USEL UR6, URZ, 0x1, UP0 ;  /* 0x00000001ff067887 */ /* 0x000fe40008000000 */
[----:B------:R-:W-:-:S04]  /*3a30*/  USEL UR7, UR7, URZ, UP0 ;  /* 0x000000ff07077287 */ /* 0x000fc80008000000 */
[----:B------:R-:W-:Y:S01]  /*3a40*/  ULEA UR7, UR7, UR5, 0x3 ;  /* 0x0000000507077291 */ /* 0x000fe2000f8e18ff */
[----:B------:R-:W-:-:S04]  /*3a50*/  LOP3.LUT R2, R2, UR6, RZ, 0x3c, !PT ;  /* 0x0000000602027c12 */ /* 0x000fc8000f8e3cff */
[----:B------:R-:W-:-:S04]  /*3a60*/  SHF.L.U32 R2, R2, 0x1f, RZ ;  /* 0x0000001f02027819 */ /* 0x000fc800000006ff */
[----:B------:R-:W2:Y:S02]  /*3a70*/  SYNCS.PHASECHK.TRANS64.TRYWAIT P0, [UR7], R2 ;  /* 0x00000002ff0075a7 */ /* 0x000ea40008001107 */
[----:B--2---:R-:W-:Y:S05]  /*3a80*/  @!P0 BRA `(.L_x_63) ;  /* 0x0000005000408947 */ /* 0x004fea0003800000 */
.L_x_157:
[----:B------:R-:W-:Y:S01]  /*3a90*/  NOP ;  /* 0x0000000000007918 */ /* 0x000fe20000000000 */
[----:B-1----:R-:W1:Y:S01]  /*3aa0*/  LDS R0, [UR4+0x14] ;  /* 0x00001404ff007984 */ /* 0x002e620008000800 */
[----:B------:R-:W-:Y:S01]  /*3ab0*/  ULOP3.LUT UR6, UR16, 0xffff, URZ, 0xc0, !UPT ;  /* 0x0000ffff10067892 */ /* 0x000fe2000f8ec0ff */
[----:B------:R-:W-:Y:S01]  /*3ac0*/  UMOV UR8, 0xffff ;  /* 0x0000ffff00087882 */ /* 0x000fe20000000000 */
[----:B------:R-:W-:Y:S02]  /*3ad0*/  UMOV UR5, 0x1 ;  /* 0x0000000100057882 */ /* 0x000fe40000000000 */
[----:B------:R-:W-:-:S04]  /*3ae0*/  USHF.R.U32.HI UR6, URZ, 0x5, UR6 ;  /* 0x00000005ff067899 */ /* 0x000fc80008011606 */
[----:B------:R-:W-:Y:S02]  /*3af0*/  USHF.L.U32 UR8, UR8, UR6, URZ ;  /* 0x0000000608087299 */ /* 0x000fe400080006ff */
[----:B------:R-:W-:-:S04]  /*3b00*/  USHF.L.U32 UR5, UR5, UR6, URZ ;  /* 0x0000000605057299 */ /* 0x000fc800080006ff */
[----:B-1----:R-:W-:-:S04]  /*3b10*/  LOP3.LUT R0, R0, UR8, RZ, 0xc0, !PT ;  /* 0x0000000800007c12 */ /* 0x002fc8000f8ec0ff */
[----:B------:R-:W-:-:S13]  /*3b20*/  ISETP.NE.AND P0, PT, R0, UR8, PT ;  /* 0x0000000800007c0c */ /* 0x000fda000bf05270 */
[----:B------:R-:W-:Y:S05]  /*3b30*/  @P0 BRA `(.L_x_64) ;  /* 0x0000000000580947 */ /* 0x000fea0003800000 */
[----:B------:R-:W1:Y:S02]  /*3b40*/  LDS R0, [UR4+0x18] ;  /* 0x00001804ff007984 */ /* 0x000e640008000800 */
[----:B-1----:R-:W-:-:S04]  /*3b50*/  LOP3.LUT R0, R0, UR5, RZ, 0xc0, !PT ;  /* 0x0000000500007c12 */ /* 0x002fc8000f8ec0ff */
[----:B------:R-:W-:-:S13]  /*3b60*/  ISETP.NE.AND P0, PT, R0, UR5, PT ;  /* 0x0000000500007c0c */ /* 0x000fda000bf05270 */
[----:B------:R-:W-:Y:S05]  /*3b70*/  @P0 BRA `(.L_x_65) ;  /* 0x00000000003c0947 */ /* 0x000fea0003800000 */
[----:B------:R-:W1:Y:S01]  /*3b80*/  S2R R2, SR_LANEID ;  /* 0x0000000000027919 */ /* 0x000e620000000000 */
[----:B------:R-:W-:Y:S01]  /*3b90*/  ULOP3.LUT UR8, URZ, UR8, URZ, 0x33, !UPT ;  /* 0x00000008ff087292 */ /* 0x000fe2000f8e33ff */
[----:B------:R-:W-:Y:S02]  /*3ba0*/  VOTEU.ANY UR7, UPT, PT ;  /* 0x0000000000077886 */ /* 0x000fe400038e0100 */
[----:B------:R-:W-:-:S03]  /*3bb0*/  UFLO.U32 UR7, UR7 ;  /* 0x00000007000772bd */ /* 0x000fc600080e0000 */
[----:B------:R-:W-:-:S04]  /*3bc0*/  IMAD.U32 R0, RZ, RZ, UR8 ;  /* 0x00000008ff007e24 */ /* 0x000fc8000f8e00ff */
[----:B------:R2:W4:Y:S02]  /*3bd0*/  REDUX UR6, R0 ;  /* 0x00000000000673c4 */ /* 0x0005240000000000 */
[----:B------:R1:W-:Y:S02]  /*3be0*/  UTCATOMSWS.AND URZ, UR8 ;  /* 0x0000000800ff79e3 */ /* 0x0003e40008000000 */
[----:B-1----:R-:W-:Y:S02]  /*3bf0*/  ISETP.EQ.U32.AND P0, PT, R2, UR7, PT ;  /* 0x0000000702007c0c */ /* 0x002fe4000bf02070 */
[----:B--2---:R-:W-:Y:S02]  /*3c00*/  LOP3.LUT R0, RZ, UR5, RZ, 0x33, !PT ;  /* 0x00000005ff007c12 */ /* 0x004fe4000f8e33ff */
[----:B----4-:R-:W-:Y:S02]  /*3c10*/  MOV R2, UR6 ;  /* 0x0000000600027c02 */ /* 0x010fe40008000f00 */
[----:B------:R-:W1:Y:S07]  /*3c20*/  REDUX UR5, R0 ;  /* 0x00000000000573c4 */ /* 0x000e6e0000000000 */
[----:B------:R2:W-:Y:S01]  /*3c30*/  @P0 ATOMS.AND RZ, [UR4+0x14], R2 ;  /* 0x00001402ffff098c */ /* 0x0005e2000a800004 */
[----:B-1----:R-:W-:-:S05]  /*3c40*/  IMAD.U32 R0, RZ, RZ, UR5 ;  /* 0x00000005ff007e24 */ /* 0x002fca000f8e00ff */
[----:B------:R2:W-:Y:S01]  /*3c50*/  @P0 ATOMS.AND RZ, [UR4+0x18], R0 ;  /* 0x00001800ffff098c */ /* 0x0005e2000a800004 */
[----:B------:R-:W-:Y:S05]  /*3c60*/  BRA `(.L_x_66) ;  /* 0x0000000000147947 */ /* 0x000fea0003800000 */
.L_x_65:
[----:B------:R-:W-:Y:S02]  /*3c70*/  MOV R2, 0x3c90 ;  /* 0x00003c9000027802 */ /* 0x000fe40000000f00 */
[----:B---3-5:R-:W-:Y:S05]  /*3c80*/  CALL.REL.NOINC `($__internal_0_$__cuda_sm10x_tcgen05_guardrail_trap_col_being_dealloced_not_returned_by_alloc) ;  /* 0x0000005400287944 */ /* 0x028fea0003c00000 */
[----:B------:R-:W-:Y:S05]  /*3c90*/  BRA `(.L_x_66) ;  /* 0x0000000000087947 */ /* 0x000fea0003800000 */
.L_x_64:
[----:B------:R-:W-:Y:S02]  /*3ca0*/  MOV R2, 0x3cc0 ;  /* 0x00003cc000027802 */ /* 0x000fe40000000f00 */
[----:B---3-5:R-:W-:Y:S05]  /*3cb0*/  CALL.REL.NOINC `($__internal_2_$__cuda_sm10x_tcgen05_guardrail_trap_unallocated_columns_being_dealloced) ;  /* 0x0000005400347944 */ /* 0x028fea0003c00000 */
.L_x_66:
[----:B------:R-:W-:Y:S01]  /*3cc0*/  NOP ;  /* 0x0000000000007918 */ /* 0x000fe20000000000 */
[----:B------:R-:W-:Y:S05]  /*3cd0*/  EXIT ;  /* 0x000000000000794d */ /* 0x000fea0003800000 */
.L_x_48:
[----:B------:R-:W-:-:S09]  /*3ce0*/  UISETP.NE.OR UP2, UPT, UR8, 0x3, !UP2 ;  /* 0x000000030800788c */ /* 0x000fd2000d745670 */
[----:B------:R-:W-:Y:S05]  /*3cf0*/  BRA.U UP2, `(.L_x_67) ;  /* 0x0000001102047547 */ /* 0x000fea000b800000 */
[----:B------:R-:W1:Y:S01]  /*3d00*/  LDC R0, c[0x0][0xb30] ;  /* 0x0002cc00ff007b82 */ /* 0x000e620000000800 */
[----:B------:R-:W2:Y:S01]  /*3d10*/  LDCU.64 UR8, c[0x0][0x888] ;  /* 0x00011100ff0877ac */ /* 0x000ea20008000a00 */
[----:B------:R-:W-:Y:S01]  /*3d20*/  IMAD.MOV.U32 R30, RZ, RZ, 0x1 ;  /* 0x00000001ff1e7424 */ /* 0x000fe200078e00ff */
[----:B------:R-:W-:Y:S01]  /*3d30*/  CS2R R28, SRZ ;  /* 0x00000000001c7805 */ /* 0x000fe2000001ff00 */
[----:B------:R-:W-:Y:S01]  /*3d40*/  IMAD.MOV.U32 R25, RZ, RZ, 0x2000 ;  /* 0x00002000ff197424 */ /* 0x000fe200078e00ff */
[----:B------:R-:W4:Y:S03]  /*3d50*/  LDCU.64 UR4, c[0x0][0x890] ;  /* 0x00011200ff0477ac */ /* 0x000f260008000a00 */
[----:B------:R-:W3:Y:S01]  /*3d60*/  LDC R24, c[0x0][0x370] ;  /* 0x0000dc00ff187b82 */ /* 0x000ee20000000800 */
[----:B------:R-:W-:Y:S01]  /*3d70*/  UMOV UR7, 0x400 ;  /* 0x0000040000077882 */ /* 0x000fe20000000000 */
[----:B------:R-:W-:-:S02]  /*3d80*/  UPLOP3.LUT UP1, UPT, UPT, UPT, UPT, 0x40, 0x4 ;  /* 0x000000000004789c */ /* 0x000fc40003f2e870 */
[----:B------:R-:W-:-:S04]  /*3d90*/  ULEA UR7, UR37, UR7, 0x18 ;  /* 0x0000000725077291 */ /* 0x000fc8000f8ec0ff */
[----:B------:R-:W3:Y:S01]  /*3da0*/  LDC R3, c[0x0][0xb0c] ;  /* 0x0002c300ff037b82 */ /* 0x000ee20000000800 */
[----:B------:R-:W-:Y:S02]  /*3db0*/  UIADD3 UR13, UPT, UPT, UR7, 0x58, URZ ;  /* 0x00000058070d7890 */ /* 0x000fe4000fffe0ff */
[----:B--2---:R-:W-:Y:S02]  /*3dc0*/  UISETP.NE.U32.AND UP2, UPT, UR8, URZ, UPT ;  /* 0x000000ff0800728c */ /* 0x004fe4000bf45070 */
[----:B------:R-:W-:Y:S02]  /*3dd0*/  UIADD3 UR33, UPT, UPT, UR7, 0x40, URZ ;  /* 0x0000004007217890 */ /* 0x000fe4000fffe0ff */
[----:B----4-:R-:W-:Y:S01]  /*3de0*/  UISETP.NE.U32.AND UP3, UPT, UR4, URZ, UPT ;  /* 0x000000ff0400728c */ /* 0x010fe2000bf65070 */
[----:B------:R-:W2:Y:S01]  /*3df0*/  LDC R18, c[0x0][0xb20] ;  /* 0x0002c800ff127b82 */ /* 0x000ea20000000800 */
[----:B-1----:R-:W-:Y:S01]  /*3e00*/  ISETP.NE.AND P1, PT, R0, 0x1, PT ;  /* 0x000000010000780c */ /* 0x002fe20003f25270 */
[----:B------:R-:W-:-:S02]  /*3e10*/  UISETP.NE.AND.EX UP2, UPT, UR9, URZ, UPT, UP2 ;  /* 0x000000ff0900728c */ /* 0x000fc4000bf45320 */
[----:B------:R-:W-:Y:S02]  /*3e20*/  UIADD3 UR25, UPT, UPT, UR7, 0x48, URZ ;  /* 0x0000004807197890 */ /* 0x000fe4000fffe0ff */
[----:B------:R-:W-:Y:S02]  /*3e30*/  UIADD3 UR17, UPT, UPT, UR7, 0x50, URZ ;  /* 0x0000005007117890 */ /* 0x000fe4000fffe0ff */
[----:B-----5:R-:W1:Y:S01]  /*3e40*/  LDC.64 R32, c[0x0][0x348] ;  /* 0x0000d200ff207b82 */ /* 0x020e620000000a00 */
[----:B------:R-:W-:Y:S02]  /*3e50*/  UPRMT UR13, UR37, 0x654, UR13 ;  /* 0x00000654250d7896 */ /* 0x000fe4000800000d */
[----:B------:R-:W-:-:S05]  /*3e60*/  UISETP.NE.AND.EX UP3, UPT, UR5, URZ, UPT, UP3 ;  /* 0x000000ff0500728c */ /* 0x000fca000bf65330 */
[----:B------:R-:W4:Y:S08]  /*3e70*/  LDC.64 R16, c[0x0][0xb10] ;  /* 0x0002c400ff107b82 */ /* 0x000f300000000a00 */
[----:B------:R-:W1:Y:S08]  /*3e80*/  LDC.64 R6, c[0x0][0xb18] ;  /* 0x0002c600ff067b82 */ /* 0x000e700000000a00 */
[----:B------:R-:W1:Y:S08]  /*3e90*/  LDC.64 R4, c[0x0][0xb28] ;  /* 0x0002ca00ff047b82 */ /* 0x000e700000000a00 */
[----:B--23--:R-:W1:Y:S02]  /*3ea0*/  LDC R19, c[0x0][0x374] ;  /* 0x0000dd00ff137b82 */ /* 0x00ce640000000800 */
.L_x_78:
[C---:B------:R-:W-:Y:S02]  /*3eb0*/  LEA R0, R29.reuse, UR7, 0x3 ;  /* 0x000000071d007c11 */ /* 0x040fe4000f8e18ff */
[----:B------:R-:W-:Y:S02]  /*3ec0*/  SHF.L.U32 R2, R28, 0x1f, RZ ;  /* 0x0000001f1c027819 */ /* 0x000fe400000006ff */
[----:B------:R-:W-:Y:S02]  /*3ed0*/  LEA R20, R29, UR7, 0x4 ;  /* 0x000000071d147c11 */ /* 0x000fe4000f8e20ff */
[----:B--2---:R-:W2:Y:S02]  /*3ee0*/  SYNCS.PHASECHK.TRANS64.TRYWAIT P0, [R0+URZ+0x90], R2 ;  /* 0x00009002000075a7 */ /* 0x004ea400080011ff */
[----:B--2---:R-:W-:Y:S05]  /*3ef0*/  @!P0 BRA `(.L_x_68) ;  /* 0x0000004c003c8947 */ /* 0x004fea0003800000 */
.L_x_158:
[----:B------:R-:W-:Y:S01]  /*3f00*/  ISETP.GE.AND P0, PT, R26, 0x1, PT ;  /* 0x000000011a00780c */ /* 0x000fe20003f06270 */
[----:B------:R-:W3:Y:S01]  /*3f10*/  LDS.128 R20, [R20+0x120] ;  /* 0x0001200014147984 */ /* 0x000ee20000000c00 */
[----:B--2---:R-:W-:Y:S01]  /*3f20*/  VIADD R0, R0, 0xa0 ;  /* 0x000000a000007836 */ /* 0x004fe20000000000 */
[----:B------:R-:W-:Y:S01]  /*3f30*/  @!PT LDS RZ, [RZ] ;  /* 0x00000000fffff984 */ /* 0x000fe20000000800 */
[----:B------:R-:W-:Y:S01]  /*3f40*/  @!PT LDS RZ, [RZ] ;  /* 0x00000000fffff984 */ /* 0x000fe20000000800 */
[----:B------:R-:W-:Y:S01]  /*3f50*/  @!PT LDS RZ, [RZ] ;  /* 0x00000000fffff984 */ /* 0x000fe20000000800 */
[----:B------:R-:W-:Y:S01]  /*3f60*/  @!PT LDS RZ, [RZ] ;  /* 0x00000000fffff984 */ /* 0x000fe20000000800 */
[----:B------:R2:W-:Y:S06]  /*3f70*/  MEMBAR.ALL.CTA ;  /* 0x0000000000007992 */ /* 0x0005ec0000008000 */
[----:B--2---:R-:W2:Y:S01]  /*3f80*/  FENCE.VIEW.ASYNC.S ;  /* 0x00000000000073c6 */ /* 0x004ea20000000000 */
[----:B------:R-:W-:Y:S04]  /*3f90*/  PRMT R0, RZ, 0x654, R0 ;  /* 0x00000654ff007816 */ /* 0x000fe80000000000 */
[----:B--2---:R2:W-:Y:S01]  /*3fa0*/  SYNCS.ARRIVE.TRANS64.RED.A1T0 RZ, [R0+URZ], RZ ;  /* 0x000000ff00ff79a7 */ /* 0x0045e200081004ff */
[----:B---3--:R-:W-:Y:S11]  /*3fb0*/  LOP3.LUT P3, RZ, R22, 0x1, RZ, 0xc0, !PT ;  /* 0x0000000116ff7812 */ /* 0x008ff6000786c0ff */
[----:B------:R-:W-:Y:S02]  /*3fc0*/  @!UPT UIADD3 URZ, UPT, UPT, URZ, URZ, URZ ;  /* 0x000000fffffff290 */ /* 0x000fe4000fffe0ff */
[----:B------:R-:W-:Y:S02]  /*3fd0*/  @P3 MOV R11, R20 ;  /* 0x00000014000b3202 */ /* 0x000fe40000000f00 */
[----:B------:R-:W-:Y:S01]  /*3fe0*/  @P3 LOP3.LUT R10, R21, 0xffff, RZ, 0xc0, !PT ;  /* 0x0000ffff150a3812 */ /* 0x000fe200078ec0ff */
[----:B--2---:R-:W-:Y:S06]  /*3ff0*/  @!P0 BRA `(.L_x_69) ;  /* 0x0000000000a48947 */ /* 0x004fec0003800000 */
[-C--:B-1----:R-:W-:Y:S01]  /*4000*/  IMAD.HI.U32 R0, R19, R7.reuse, RZ ;  /* 0x0000000713007227 */ /* 0x082fe200078e00ff */
[----:B------:R-:W-:Y:S02]  /*4010*/  ISETP.NE.AND P0, PT, R6, 0x1, PT ;  /* 0x000000010600780c */ /* 0x000fe40003f05270 */
[----:B------:R-:W-:Y:S01]  /*4020*/  ISETP.NE.AND P2, PT, R26, 0x1, PT ;  /* 0x000000011a00780c */ /* 0x000fe20003f45270 */
[----:B----4-:R-:W-:Y:S01]  /*4030*/  IMAD.HI.U32 R9, R24, R16, RZ ;  /* 0x0000001018097227 */ /* 0x010fe200078e00ff */
[----:B------:R-:W-:Y:S02]  /*4040*/  SHF.R.U32.HI R0, RZ, R18, R0 ;  /* 0x00000012ff007219 */ /* 0x000fe40000011600 */
[----:B------:R-:W-:Y:S01]  /*4050*/  ISETP.NE.AND P4, PT, R3, 0x1, PT ;  /* 0x000000010300780c */ /* 0x000fe20003f85270 */
[----:B------:R-:W-:Y:S01]  /*4060*/  IMAD.HI.U32 R13, R10, R7, RZ ;  /* 0x000000070a0d7227 */ /* 0x000fe200078e00ff */
[----:B------:R-:W-:Y:S02]  /*4070*/  SHF.R.U32.HI R9, RZ, R17, R9 ;  /* 0x00000011ff097219 */ /* 0x000fe40000011609 */
[----:B------:R-:W-:Y:S01]  /*4080*/  SEL R0, R19, R0, !P0 ;  /* 0x0000000013007207 */ /* 0x000fe20004000000 */
[----:B------:R-:W-:Y:S01]  /*4090*/  IMAD.HI.U32 R12, R11, R16, RZ ;  /* 0x000000100b0c7227 */ /* 0x000fe200078e00ff */
[----:B------:R-:W-:Y:S03]  /*40a0*/  SEL R9, R24, R9, !P4 ;  /* 0x0000000918097207 */ /* 0x000fe60006000000 */
[-C--:B------:R-:W-:Y:S01]  /*40b0*/  IMAD.HI.U32 R8, R0, R4.reuse, RZ ;  /* 0x0000000400087227 */ /* 0x080fe200078e00ff */
[----:B------:R-:W-:Y:S03]  /*40c0*/  SHF.R.U32.HI R12, RZ, R17, R12 ;  /* 0x00000011ff0c7219 */ /* 0x000fe6000001160c */
[----:B------:R-:W-:Y:S01]  /*40d0*/  IMAD.HI.U32 R2, R9, R4, RZ ;  /* 0x0000000409027227 */ /* 0x000fe200078e00ff */
[-C--:B------:R-:W-:Y:S02]  /*40e0*/  @P2 SHF.R.U32.HI R0, RZ, R5.reuse, R8 ;  /* 0x00000005ff002219 */ /* 0x080fe40000011608 */
[----:B------:R-:W-:Y:S02]  /*40f0*/  SHF.R.U32.HI R8, RZ, R18, R13 ;  /* 0x00000012ff087219 */ /* 0x000fe4000001160d */
[----:B------:R-:W-:Y:S01]  /*4100*/  @P2 SHF.R.U32.HI R9, RZ, R5, R2 ;  /* 0x00000005ff092219 */ /* 0x000fe20000011602 */
[----:B------:R-:W-:Y:S01]  /*4110*/  IMAD R0, R26, R0, RZ ;  /* 0x000000001a007224 */ /* 0x000fe200078e02ff */
[----:B------:R-:W-:Y:S02]  /*4120*/  SEL R8, R10, R8, !P0 ;  /* 0x000000080a087207 */ /* 0x000fe40004000000 */
[----:B------:R-:W-:Y:S01]  /*4130*/  SEL R2, R11, R12, !P4 ;  /* 0x0000000c0b027207 */ /* 0x000fe20006000000 */
[----:B------:R-:W-:Y:S01]  /*4140*/  IMAD R12, R26, R9, RZ ;  /* 0x000000091a0c7224 */ /* 0x000fe200078e02ff */
[C---:B------:R-:W-:Y:S01]  /*4150*/  ISETP.GE.AND P0, PT, R8.reuse, R0, PT ;  /* 0x000000000800720c */ /* 0x040fe20003f06270 */
[----:B------:R-:W-:Y:S03]  /*4160*/  IMAD.HI.U32 R0, R8, R4, RZ ;  /* 0x0000000408007227 */ /* 0x000fe600078e00ff */
[----:B------:R-:W-:Y:S02]  /*4170*/  ISETP.GE.OR P0, PT, R2, R12, P0 ;  /* 0x0000000c0200720c */ /* 0x000fe40000706670 */
[-C--:B------:R-:W-:Y:S04]  /*4180*/  SHF.R.U32.HI R0, RZ, R5.reuse, R0 ;  /* 0x00000005ff007219 */ /* 0x080fe80000011600 */
[----:B------:R-:W-:Y:S05]  /*4190*/  SEL R13, R8, R0, !P2 ;  /* 0x00000000080d7207 */ /* 0x000fea0005000000 */
[----:B------:R-:W-:Y:S02]  /*41a0*/  IMAD.MOV R12, RZ, RZ, -R13 ;  /* 0x000000ffff0c7224 */ /* 0x000fe400078e0a0d */
[----:B------:R-:W-:Y:S04]  /*41b0*/  @!P0 IMAD.HI.U32 R0, R2, R4, RZ ;  /* 0x0000000402008227 */ /* 0x000fe800078e00ff */
[----:B------:R-:W-:Y:S01]  /*41c0*/  IMAD R12, R26, R12, R8 ;  /* 0x0000000c1a0c7224 */ /* 0x000fe200078e0208 */
[----:B------:R-:W-:Y:S04]  /*41d0*/  @!P0 SHF.R.U32.HI R0, RZ, R5, R0 ;  /* 0x00000005ff008219 */ /* 0x000fe80000011600 */
[----:B------:R-:W-:Y:S04]  /*41e0*/  @!P0 SEL R0, R2, R0, !P2 ;  /* 0x0000000002008207 */ /* 0x000fe80005000000 */
[----:B------:R-:W-:Y:S01]  /*41f0*/  @!P0 IADD3 R13, PT, PT, R13, -R0, RZ ;  /* 0x800000000d0d8210 */ /* 0x000fe20007ffe0ff */
[----:B------:R-:W-:Y:S01]  /*4200*/  @!P0 IMAD R0, R9, R12, R0 ;  /* 0x0000000c09008224 */ /* 0x000fe200078e0200 */
[----:B------:R-:W-:Y:S01]  /*4210*/  IADD3 R9, PT, PT, -R8, RZ, RZ ;  /* 0x000000ff08097210 */ /* 0x000fe20007ffe1ff */
[--C-:B------:R-:W-:Y:S02]  /*4220*/  IMAD.MOV R12, RZ, RZ, -R2.reuse ;  /* 0x000000ffff0c7224 */ /* 0x100fe400078e0a02 */
[----:B------:R-:W-:Y:S02]  /*4230*/  @!P0 IMAD R8, R13, R26, R2 ;  /* 0x0000001a0d088224 */ /* 0x000fe400078e0202 */
[----:B------:R-:W-:Y:S02]  /*4240*/  @!P0 IMAD.MOV.U32 R2, RZ, RZ, R0 ;  /* 0x000000ffff028224 */ /* 0x000fe400078e0000 */
[----:B------:R-:W-:Y:S02]  /*4250*/  IMAD R11, R3, R12, R11 ;  /* 0x0000000c030b7224 */ /* 0x000fe400078e020b */
[----:B------:R-:W-:Y:S02]  /*4260*/  IMAD R10, R6, R9, R10 ;  /* 0x00000009060a7224 */ /* 0x000fe400078e020a */
[----:B------:R-:W-:Y:S02]  /*4270*/  IMAD R11, R2, R3, R11 ;  /* 0x00000003020b7224 */ /* 0x000fe400078e020b */
[----:B------:R-:W-:Y:S02]  /*4280*/  IMAD R10, R8, R6, R10 ;  /* 0x00000006080a7224 */ /* 0x000fe400078e020a */
.L_x_69:
[----:B------:R-:W-:Y:S05]  /*4290*/  BRA.U UP1, `(.L_x_70) ;  /* 0x0000000101107547 */ /* 0x000fea000b800000 */
[----:B------:R-:W-:Y:S04]  /*42a0*/  MOV R2, UR6 ;  /* 0x0000000600027c02 */ /* 0x000fe80008000f00 */
[----:B------:R-:W-:Y:S04]  /*42b0*/  SHF.L.U32 R2, R2, 0x1f, RZ ;  /* 0x0000001f02027819 */ /* 0x000fe800000006ff */
[----:B------:R-:W2:Y:S02]  /*42c0*/  SYNCS.PHASECHK.TRANS64.TRYWAIT P0, [UR7+0x88], R2 ;  /* 0x00008802ff0075a7 */ /* 0x000ea40008001107 */
[----:B--2---:R-:W-:Y:S05]  /*42d0*/  @!P0 BRA `(.L_x_71) ;  /* 0x0000004800588947 */ /* 0x004fea0003800000 */
.L_x_70:
[----:B------:R-:W-:Y:S02]  /*42e0*/  R2UR UR35, R15 ;  /* 0x000000000f2372ca */ /* 0x000fe400000e0000 */
[----:B------:R-:W-:Y:S02]  /*42f0*/  R2UR UR34, R14 ;  /* 0x000000000e2272ca */ /* 0x000fe400000e0000 */
[----:B------:R-:W-:Y:S02]  /*4300*/  ISETP.NE.U32.AND P2, PT, RZ, UR4, PT ;  /* 0x00000004ff007c0c */ /* 0x000fe4000bf45070 */
[----:B------:R-:W-:Y:S02]  /*4310*/  SHF.L.U32 R14, R30, 0x1f, RZ ;  /* 0x0000001f1e0e7819 */ /* 0x000fe400000006ff */
[----:B------:R-:W-:Y:S05]  /*4320*/  ISETP.NE.AND.EX P2, PT, RZ, UR5, PT, P2 ;  /* 0x00000005ff007c0c */ /* 0x000fea000bf45320 */
[----:B------:R-:W-:Y:S02]  /*4330*/  USHF.L.U32 UR35, UR35, 0x6, URZ ;  /* 0x0000000623237899 */ /* 0x000fe400080006ff */
[----:B------:R-:W-:Y:S01]  /*4340*/  USHF.L.U32 UR34, UR34, 0x7, URZ ;  /* 0x0000000722227899 */ /* 0x000fe200080006ff */
[----:B------:R-:W-:Y:S11]  /*4350*/  BRA.U !UP3, `(.L_x_72) ;  /* 0x000000010b347547 */ /* 0x000ff6000b800000 */
[----:B------:R-:W-:Y:S01]  /*4360*/  UPLOP3.LUT UP0, UPT, UPT, UPT, UP2, 0x80, 0x8 ;  /* 0x000000000008789c */ /* 0x000fe20003f0f020 */
[----:B--2---:R-:W-:Y:S02]  /*4370*/  HFMA2 R0, -RZ, RZ, 0, 5.9604644775390625e-08 ;  /* 0x00000001ff007431 */ /* 0x004fe400000001ff */
[----:B------:R-:W-:Y:S03]  /*4380*/  IMAD.MOV.U32 R64, RZ, RZ, 0x1 ;  /* 0x00000001ff407424 */ /* 0x000fe600078e00ff */
[----:B------:R-:W-:Y:S05]  /*4390*/  PLOP3.LUT P0, PT, PT, PT, UP0, 0x80, 0x8 ;  /* 0x000000000008781c */ /* 0x000fea0003f0f008 */
[----:B------:R-:W2:Y:S01]  /*43a0*/  @UP0 LDCU.64 UR10, c[0x0][0x888] ;  /* 0x00011100ff0a07ac */ /* 0x000ea20008000a00 */
[----:B------:R-:W-:Y:S07]  /*43b0*/  @UP0 UIMAD UR8, UR36, UR4, URZ ;  /* 0x00000004240802a4 */ /* 0x000fee000f8e02ff */
[----:B------:R-:W-:Y:S01]  /*43c0*/  @!P0 PRMT R64, R0, 0x7610, R64 ;  /* 0x0000761000408816 */ /* 0x000fe20000000040 */
[----:B--2---:R-:W-:Y:S03]  /*43d0*/  @UP0 UIMAD.WIDE UR10, UR8, 0x4, UR10 ;  /* 0x00000004080a08a5 */ /* 0x004fe6000f8e020a */
[----:B------:R-:W2:Y:S03]  /*43e0*/  @!UP0 LDCU UR8, c[0x0][0x880] ;  /* 0x00011000ff0887ac */ /* 0x000ea60008000800 */
[----:B------:R-:W-:Y:S01]  /*43f0*/  IMAD.U32 R8, RZ, RZ, UR10 ;  /* 0x0000000aff087e24 */ /* 0x000fe2000f8e00ff */
[----:B------:R-:W-:Y:S05]  /*4400*/  MOV R9, UR11 ;  /* 0x0000000b00097c02 */ /* 0x000fea0008000f00 */
[----:B------:R3:W5:Y:S02]  /*4410*/  @P0 LDG.E R35, desc[UR46][R8.64] ;  /* 0x0000002e08230981 */ /* 0x000764000c1e1900 */
[----:B--23--:R-:W-:Y:S07]  /*4420*/  @!P0 IMAD.U32 R35, RZ, RZ, UR8 ;  /* 0x00000008ff238e24 */ /* 0x00cfee000f8e00ff */
.L_x_72:
[----:B-----5:R-:W-:Y:S01]  /*4430*/  @!P2 FSETP.EQ.AND P0, PT, R35, RZ, PT ;  /* 0x000000ff2300a20b */ /* 0x020fe20003f02000 */
[----:B------:R-:W-:Y:S01]  /*4440*/  @!UPT UIADD3 URZ, UPT, UPT, URZ, URZ, URZ ;  /* 0x000000fffffff290 */ /* 0x000fe2000fffe0ff */
[----:B------:R-:W-:Y:S11]  /*4450*/  @!P2 BRA `(.L_x_73) ;  /* 0x000000000014a947 */ /* 0x000ff60003800000 */
[----:B------:R-:W-:Y:S02]  /*4460*/  LOP3.LUT P2, RZ, R64, 0xff, RZ, 0xc0, !PT ;  /* 0x000000ff40ff7812 */ /* 0x000fe4000784c0ff */
[----:B------:R-:W-:Y:S04]  /*4470*/  PLOP3.LUT P0, PT, PT, PT, UP0, 0x80, 0x8 ;  /* 0x000000000008781c */ /* 0x000fe80003f0f008 */
[----:B------:R-:W-:Y:S07]  /*4480*/  PLOP3.LUT P0, PT, P0, PT, PT, 0x8, 0x80 ;  /* 0x000000000080781c */ /* 0x000fee000070e170 */
[----:B------:R-:W-:Y:S11]  /*4490*/  @P2 FSETP.EQ.AND P0, PT, R35, RZ, PT ;  /* 0x000000ff2300220b */ /* 0x000ff60003f02000 */
[----:B------:R-:W-:Y:S02]  /*44a0*/  @!UPT UIADD3 URZ, UPT, UPT, URZ, URZ, URZ ;  /* 0x000000fffffff290 */ /* 0x000fe4000fffe0ff */
.L_x_73:
[----:B------:R-:W3:Y:S01]  /*44b0*/  SYNCS.PHASECHK.TRANS64.TRYWAIT P2, [UR7+0x60], R14 ;  /* 0x0000600eff0075a7 */ /* 0x000ee20008041107 */
[----:B------:R-:W-:Y:S04]  /*44c0*/  ELECT P4, URZ, PT ;  /* 0x0000000000ff782f */ /* 0x000fe80003880000 */
[----:B------:R-:W-:Y:S11]  /*44d0*/  PLOP3.LUT P4, PT, P0, P4, PT, 0xf2, 0x2f ;  /* 0x00000000002f781c */ /* 0x000ff60000789e72 */
[----:B------:R-:W-:Y:S02]  /*44e0*/  @!UPT UIADD3 URZ, UPT, UPT, URZ, URZ, URZ ;  /* 0x000000fffffff290 */ /* 0x000fe4000fffe0ff */
[----:B-1----:R-:W-:Y:S05]  /*44f0*/  @!P4 IADD3 R8, P0, PT, R32, 0x580, RZ ;  /* 0x000005802008c810 */ /* 0x002fea0007f1e0ff */
[----:B--2---:R-:W-:Y:S01]  /*4500*/  @!P4 IMAD.X R2, RZ, RZ, R33, P0 ;  /* 0x000000ffff02c224 */ /* 0x004fe200000e0621 */
[----:B---3--:R-:W-:Y:S07]  /*4510*/  @!P2 BRA `(.L_x_74) ;  /* 0x0000004400e0a947 */ /* 0x008fee0003800000 */
.L_x_161:
[----:B------:R-:W-:Y:S01]  /*4520*/  @!P4 R2UR UR8, R2 ;  /* 0x000000000208c2ca */ /* 0x000fe200000e0000 */
[----:B------:R-:W-:Y:S01]  /*4530*/  VOTEU.ALL UP1, P4 ;  /* 0x0000000000ff7886 */ /* 0x000fe20002020000 */
[----:B------:R-:W-:Y:S01]  /*4540*/  @!P4 R2UR UR9, R8 ;  /* 0x000000000809c2ca */ /* 0x000fe200000e0000 */
[----:B-1----:R-:W-:Y:S01]  /*4550*/  @!P4 IMAD.MOV.U32 R0, RZ, RZ, 0x2000 ;  /* 0x00002000ff00c424 */ /* 0x002fe200078e00ff */
[----:B------:R-:W-:Y:S01]  /*4560*/  UMOV UR10, 0x0 ;  /* 0x00000000000a7882 */ /* 0x000fe20000000000 */
[----:B------:R-:W-:Y:S01]  /*4570*/  UMOV UR11, 0x10000000 ;  /* 0x10000000000b7882 */ /* 0x000fe20000000000 */
[----:B------:R-:W-:Y:S01]  /*4580*/  @!UP1 UIADD3 UR32, UPT, UPT, UR7, 0x400, URZ ;  /* 0x0000040007209890 */ /* 0x000fe2000fffe0ff */
[----:B------:R-:W-:Y:S06]  /*4590*/  VOTEU.ALL UP1, P4 ;  /* 0x0000000000ff7886 */ /* 0x000fec0002020000 */
[----:B------:R-:W-:Y:S01]  /*45a0*/  IMAD.U32 R9, RZ, RZ, UR8 ;  /* 0x00000008ff097e24 */ /* 0x000fe2000f8e00ff */
[----:B------:R-:W-:Y:S01]  /*45b0*/  UPRMT UR8, UR37, 0x654, UR33 ;  /* 0x0000065425087896 */ /* 0x000fe20008000021 */
[----:B------:R-:W-:Y:S03]  /*45c0*/  IMAD.U32 R8, RZ, RZ, UR9 ;  /* 0x00000009ff087e24 */ /* 0x000fe6000f8e00ff */
[----:B------:R-:W-:Y:S02]  /*45d0*/  @!P4 R2UR UR15, R9 ;  /* 0x00000000090fc2ca */ /* 0x000fe400000e0000 */
[----:B------:R-:W-:Y:S02]  /*45e0*/  @!P4 R2UR UR14, R8 ;  /* 0x00000000080ec2ca */ /* 0x000fe400000e0000 */
[----:B------:R-:W-:Y:S05]  /*45f0*/  @!P4 IADD3 R8, P0, PT, R32, 0x580, RZ ;  /* 0x000005802008c810 */ /* 0x000fea0007f1e0ff */
[----:B------:R-:W-:Y:S06]  /*4600*/  @!P4 IMAD.X R2, RZ, RZ, R33, P0 ;  /* 0x000000ffff02c224 */ /* 0x000fec00000e0621 */
[----:B------:R1:W-:Y:S01]  /*4610*/  @!UP1 UTMALDG.3D [UR32], [UR14], desc[UR10] ;  /* 0x00000a200e0095b4 */ /* 0x0003e20008011000 */
[----:B------:R1:W-:Y:S01]  /*4620*/  @!P4 SYNCS.ARRIVE.TRANS64.RED.A0TR RZ, [UR7+0x40], R0 ;  /* 0x00004000ffffc9a7 */ /* 0x0003e20008300407 */
[----:B------:R-:W-:Y:S01]  /*4630*/  SYNCS.ARRIVE.TRANS64.RED.A1T0 RZ, [UR8], RZ ;  /* 0x000000ffffff79a7 */ /* 0x000fe20008100408 */
[----:B------:R-:W2:Y:S02]  /*4640*/  SYNCS.PHASECHK.TRANS64.TRYWAIT P2, [UR7+0x68], R14 ;  /* 0x0000680eff0075a7 */ /* 0x000ea40008041107 */
[----:B-12---:R-:W-:Y:S05]  /*4650*/  @!P2 BRA `(.L_x_75) ;  /* 0x0000004400a8a947 */ /* 0x006fea0003800000 */
.L_x_163:
[----:B------:R-:W-:Y:S01]  /*4660*/  @!P4 R2UR UR8, R2 ;  /* 0x000000000208c2ca */ /* 0x000fe200000e0000 */
[----:B------:R-:W-:Y:S01]  /*4670*/  VOTEU.ALL UP1, P4 ;  /* 0x0000000000ff7886 */ /* 0x000fe20002020000 */
[----:B------:R-:W-:Y:S01]  /*4680*/  @!P4 R2UR UR9, R8 ;  /* 0x000000000809c2ca */ /* 0x000fe200000e0000 */
[----:B-1----:R-:W-:Y:S01]  /*4690*/  @!P4 IMAD.MOV.U32 R0, RZ, RZ, 0x2000 ;  /* 0x00002000ff00c424 */ /* 0x002fe200078e00ff */
[----:B------:R-:W-:Y:S01]  /*46a0*/  UMOV UR10, 0x0 ;  /* 0x00000000000a7882 */ /* 0x000fe20000000000 */
[----:B------:R-:W-:Y:S01]  /*46b0*/  UMOV UR11, 0x10000000 ;  /* 0x10000000000b7882 */ /* 0x000fe20000000000 */
[----:B------:R-:W-:Y:S02]  /*46c0*/  @!UP1 UIADD3 UR26, UPT, UPT, UR34, 0x20, URZ ;  /* 0x00000020221a9890 */ /* 0x000fe4000fffe0ff */
[----:B------:R-:W-:Y:S01]  /*46d0*/  @!UP1 UIADD3 UR24, UPT, UPT, UR7, 0x2400, URZ ;  /* 0x0000240007189890 */ /* 0x000fe2000fffe0ff */
[----:B------:R-:W-:Y:S01]  /*46e0*/  VOTEU.ALL UP1, P4 ;  /* 0x0000000000ff7886 */ /* 0x000fe20002020000 */
[----:B------:R-:W-:Y:S01]  /*46f0*/  UMOV UR27, UR35 ;  /* 0x00000023001b7c82 */ /* 0x000fe20008000000 */
[----:B------:R-:W-:Y:S02]  /*4700*/  UMOV UR28, UR36 ;  /* 0x00000024001c7c82 */ /* 0x000fe40008000000 */
        /* <DEDUP_REMOVED lines=12> */
.L_x_165:
[----:B------:R-:W2:Y:S01]  /*47d0*/  LDC.64 R12, c[0x0][0xb18] ;  /* 0x0002c600ff0c7b82 */ /* 0x000ea20000000a00 */
[----:B------:R-:W-:Y:S01]  /*47e0*/  @!P4 R2UR UR8, R2 ;  /* 0x000000000208c2ca */ /* 0x000fe200000e0000 */
[----:B------:R-:W-:Y:S01]  /*47f0*/  VOTEU.ALL UP1, P4 ;  /* 0x0000000000ff7886 */ /* 0x000fe20002020000 */
[----:B------:R-:W-:Y:S01]  /*4800*/  @!P4 R2UR UR9, R8 ;  /* 0x000000000809c2ca */ /* 0x000fe200000e0000 */
[----:B-1----:R-:W-:Y:S01]  /*4810*/  @!P4 IMAD.MOV.U32 R0, RZ, RZ, 0x2000 ;  /* 0x00002000ff00c424 */ /* 0x002fe200078e00ff */
[----:B------:R-:W-:Y:S03]  /*4820*/  UMOV UR10, 0x0 ;  /* 0x00000000000a7882 */ /* 0x000fe60000000000 */
[----:B------:R-:W1:Y:S01]  /*4830*/  @!P1 LDC R2, c[0x0][0xb0c] ;  /* 0x0002c300ff029b82 */ /* 0x000e620000000800 */
[----:B------:R-:W-:Y:S01]  /*4840*/  @!UP1 UIADD3 UR18, UPT, UPT, UR34, 0x40, URZ ;  /* 0x0000004022129890 */ /* 0x000fe2000fffe0ff */
[----:B------:R-:W-:Y:S01]  /*4850*/  @P3 SHF.R.U32.HI R27, RZ, 0x10, R21 ;  /* 0x00000010ff1b3819 */ /* 0x000fe20000011615 */
[----:B------:R-:W-:Y:S01]  /*4860*/  @!UP1 UIADD3 UR16, UPT, UPT, UR7, 0x4400, URZ ;  /* 0x0000440007109890 */ /* 0x000fe2000fffe0ff */
[----:B------:R-:W-:Y:S01]  /*4870*/  VIADD R29, R29, 0x1 ;  /* 0x000000011d1d7836 */ /* 0x000fe20000000000 */
[----:B------:R-:W-:Y:S01]  /*4880*/  VOTEU.ALL UP1, P4 ;  /* 0x0000000000ff7886 */ /* 0x000fe20002020000 */
[----:B------:R-:W-:Y:S01]  /*4890*/  UMOV UR11, 0x10000000 ;  /* 0x10000000000b7882 */ /* 0x000fe20000000000 */
[----:B------:R-:W-:Y:S01]  /*48a0*/  UMOV UR19, UR35 ;  /* 0x0000002300137c82 */ /* 0x000fe20008000000 */
[----:B------:R-:W-:Y:S01]  /*48b0*/  IMAD.U32 R9, RZ, RZ, UR8 ;  /* 0x00000008ff097e24 */ /* 0x000fe2000f8e00ff */
[----:B------:R-:W-:Y:S01]  /*48c0*/  UMOV UR20, UR36 ;  /* 0x0000002400147c82 */ /* 0x000fe20008000000 */
[----:B------:R-:W-:Y:S01]  /*48d0*/  IMAD.U32 R8, RZ, RZ, UR9 ;  /* 0x00000009ff087e24 */ /* 0x000fe2000f8e00ff */
[----:B------:R-:W-:Y:S02]  /*48e0*/  UPRMT UR8, UR37, 0x654, UR17 ;  /* 0x0000065425087896 */ /* 0x000fe40008000011 */
[----:B------:R-:W-:Y:S02]  /*48f0*/  @!P4 R2UR UR15, R9 ;  /* 0x00000000090fc2ca */ /* 0x000fe400000e0000 */
[----:B------:R-:W-:Y:S02]  /*4900*/  @!P4 R2UR UR14, R8 ;  /* 0x00000000080ec2ca */ /* 0x000fe400000e0000 */
[----:B------:R-:W3:Y:S11]  /*4910*/  LDC.64 R8, c[0x0][0xb10] ;  /* 0x0002c400ff087b82 */ /* 0x000ef60000000a00 */
[----:B------:R1:W-:Y:S01]  /*4920*/  @!UP1 UTMALDG.3D [UR16], [UR14], desc[UR10] ;  /* 0x00000a100e0095b4 */ /* 0x0003e20008011000 */
[----:B------:R5:W-:Y:S01]  /*4930*/  @!P4 SYNCS.ARRIVE.TRANS64.RED.A0TR RZ, [UR7+0x50], R0 ;  /* 0x00005000ffffc9a7 */ /* 0x000be20008300407 */
[C---:B---3--:R-:W-:Y:S01]  /*4940*/  @!P1 IMAD.HI.U32 R8, R11.reuse, R8, RZ ;  /* 0x000000080b089227 */ /* 0x048fe200078e00ff */
[----:B--2---:R-:W-:Y:S02]  /*4950*/  @!P1 ISETP.NE.AND P0, PT, R12, 0x1, PT ;  /* 0x000000010c00980c */ /* 0x004fe40003f05270 */
[----:B-1----:R-:W-:Y:S01]  /*4960*/  @!P1 ISETP.NE.AND P2, PT, R2, 0x1, PT ;  /* 0x000000010200980c */ /* 0x002fe20003f45270 */
[----:B------:R-:W-:Y:S01]  /*4970*/  SYNCS.ARRIVE.TRANS64.RED.A1T0 RZ, [UR8], RZ ;  /* 0x000000ffffff79a7 */ /* 0x000fe20008100408 */
[C---:B------:R-:W-:Y:S01]  /*4980*/  @!P1 IMAD.HI.U32 R13, R10.reuse, R13, RZ ;  /* 0x0000000d0a0d9227 */ /* 0x040fe200078e00ff */
[----:B------:R-:W-:Y:S04]  /*4990*/  @!P1 SHF.R.U32.HI R8, RZ, R9, R8 ;  /* 0x00000009ff089219 */ /* 0x000fe80000011608 */
[----:B------:R-:W-:Y:S01]  /*49a0*/  @!P1 SEL R8, R11, R8, !P2 ;  /* 0x000000080b089207 */ /* 0x000fe20005000000 */
[----:B------:R-:W1:Y:S01]  /*49b0*/  SYNCS.PHASECHK.TRANS64.TRYWAIT P5, [UR7+0x78], R14 ;  /* 0x0000780eff0075a7 */ /* 0x000e6200080a1107 */
[----:B-----5:R-:W2:Y:S02]  /*49c0*/  @!P1 LDC R0, c[0x0][0xb20] ;  /* 0x0002c800ff009b82 */ /* 0x020ea40000000800 */
[----:B--2---:R-:W-:Y:S04]  /*49d0*/  @!P1 SHF.R.U32.HI R0, RZ, R0, R13 ;  /* 0x00000000ff009219 */ /* 0x004fe8000001160d */
[----:B------:R-:W-:Y:S05]  /*49e0*/  @!P1 SEL R9, R10, R0, !P0 ;  /* 0x000000000a099207 */ /* 0x000fea0004000000 */
[----:B------:R-:W-:Y:S02]  /*49f0*/  @!P1 IMAD.IADD R0, R9, 0x1, -R8 ;  /* 0x0000000109009824 */ /* 0x000fe400078e0a08 */
[----:B------:R-:W-:Y:S02]  /*4a00*/  @!P1 IMAD.IADD R8, R8, 0x1, -R9 ;  /* 0x0000000108089824 */ /* 0x000fe400078e0a09 */
[----:B------:R-:W-:Y:S02]  /*4a10*/  @!P1 IMAD R11, R0, R2, R11 ;  /* 0x00000002000b9224 */ /* 0x000fe400078e020b */
[----:B------:R-:W-:Y:S01]  /*4a20*/  @!P1 IMAD R10, R8, R12, R10 ;  /* 0x0000000c080a9224 */ /* 0x000fe200078e020a */
[----:B-1----:R-:W-:Y:S06]  /*4a30*/  @!P5 BRA `(.L_x_77) ;  /* 0x0000004000e0d947 */ /* 0x002fec0003800000 */
.L_x_167:
[----:B------:R-:W-:Y:S01]  /*4a40*/  @!P4 IADD3 R2, P0, PT, R32, 0x580, RZ ;  /* 0x000005802002c810 */ /* 0x000fe20007f1e0ff */
[----:B------:R-:W-:Y:S01]  /*4a50*/  VOTEU.ALL UP1, P4 ;  /* 0x0000000000ff7886 */ /* 0x000fe20002020000 */
[----:B------:R-:W-:Y:S01]  /*4a60*/  UMOV UR18, 0x0 ;  /* 0x0000000000127882 */ /* 0x000fe20000000000 */
[----:B------:R-:W-:Y:S01]  /*4a70*/  UMOV UR19, 0x10000000 ;  /* 0x1000000000137882 */ /* 0x000fe20000000000 */
[----:B------:R-:W-:Y:S01]  /*4a80*/  @!P4 R2UR UR9, R2 ;  /* 0x000000000209c2ca */ /* 0x000fe200000e0000 */
[----:B-1----:R-:W-:Y:S01]  /*4a90*/  @!P4 IMAD.X R0, RZ, RZ, R33, P0 ;  /* 0x000000ffff00c224 */ /* 0x002fe200000e0621 */
[----:B------:R-:W-:Y:S01]  /*4aa0*/  @!UP1 UIADD3 UR10, UPT, UPT, UR34, 0x60, URZ ;  /* 0x00000060220a9890 */ /* 0x000fe2000fffe0ff */
[----:B------:R-:W-:Y:S01]  /*4ab0*/  ISETP.NE.AND P0, PT, R29, 0x2, PT ;  /* 0x000000021d00780c */ /* 0x000fe20003f05270 */
[----:B------:R-:W-:Y:S01]  /*4ac0*/  UMOV UR11, UR35 ;  /* 0x00000023000b7c82 */ /* 0x000fe20008000000 */
[----:B------:R-:W-:Y:S01]  /*4ad0*/  UMOV UR12, UR36 ;  /* 0x00000024000c7c82 */ /* 0x000fe20008000000 */
[----:B------:R-:W-:Y:S01]  /*4ae0*/  @!P4 R2UR UR8, R0 ;  /* 0x000000000008c2ca */ /* 0x000fe200000e0000 */
[----:B------:R-:W-:Y:S01]  /*4af0*/  IMAD.IADD R14, R10, 0x1, R62 ;  /* 0x000000010a0e7824 */ /* 0x000fe200078e023e */
[----:B------:R-:W-:Y:S01]  /*4b00*/  @P3 R2UR UR36, R27 ;  /* 0x000000001b2432ca */ /* 0x000fe200000e0000 */
[----:B------:R-:W-:Y:S01]  /*4b10*/  IMAD.IADD R15, R11, 0x1, R63 ;  /* 0x000000010b0f7824 */ /* 0x000fe200078e023f */
[----:B------:R-:W-:Y:S02]  /*4b20*/  SEL R0, RZ, 0x1, P0 ;  /* 0x00000001ff007807 */ /* 0x000fe40000000000 */
[----:B------:R-:W-:Y:S01]  /*4b30*/  LOP3.LUT R30, R30, 0x1, RZ, 0x3c, !PT ;  /* 0x000000011e1e7812 */ /* 0x000fe200078e3cff */
[----:B------:R-:W-:Y:S01]  /*4b40*/  IMAD.U32 R8, RZ, RZ, UR9 ;  /* 0x00000009ff087e24 */ /* 0x000fe2000f8e00ff */
[----:B------:R-:W-:Y:S01]  /*4b50*/  @!UP1 UIADD3 UR9, UPT, UPT, UR7, 0x58, URZ ;  /* 0x0000005807099890 */ /* 0x000fe2000fffe0ff */
[----:B------:R-:W-:Y:S02]  /*4b60*/  LOP3.LUT R28, R28, R0, RZ, 0x3c, !PT ;  /* 0x000000001c1c7212 */ /* 0x000fe400078e3cff */
[----:B------:R-:W-:Y:S02]  /*4b70*/  SEL R29, R29, RZ, P0 ;  /* 0x000000ff1d1d7207 */ /* 0x000fe40000000000 */
[----:B------:R-:W-:Y:S01]  /*4b80*/  IMAD.U32 R9, RZ, RZ, UR8 ;  /* 0x00000008ff097e24 */ /* 0x000fe2000f8e00ff */
[----:B------:R-:W-:Y:S01]  /*4b90*/  @!P4 R2UR UR14, R8 ;  /* 0x00000000080ec2ca */ /* 0x000fe200000e0000 */
[----:B------:R-:W-:Y:S01]  /*4ba0*/  @!UP1 UIADD3 UR8, UPT, UPT, UR7, 0x6400, URZ ;  /* 0x0000640007089890 */ /* 0x000fe2000fffe0ff */
[----:B------:R-:W-:Y:S02]  /*4bb0*/  VOTEU.ALL UP1, P4 ;  /* 0x0000000000ff7886 */ /* 0x000fe40002020000 */
[----:B------:R-:W-:Y:S11]  /*4bc0*/  @!P4 R2UR UR15, R9 ;  /* 0x00000000090fc2ca */ /* 0x000ff600000e0000 */
[----:B------:R-:W-:Y:S02]  /*4bd0*/  @!UPT UIADD3 URZ, UPT, UPT, URZ, URZ, URZ ;  /* 0x000000fffffff290 */ /* 0x000fe4000fffe0ff */
[----:B------:R2:W-:Y:S01]  /*4be0*/  @!UP1 UTMALDG.3D [UR8], [UR14], desc[UR18] ;  /* 0x000012080e0095b4 */ /* 0x0005e20008011000 */
[----:B------:R2:W-:Y:S01]  /*4bf0*/  @!P4 SYNCS.ARRIVE.TRANS64.RED.A0TR RZ, [UR7+0x58], R25 ;  /* 0x00005819ffffc9a7 */ /* 0x0005e20008300407 */
[----:B------:R-:W-:Y:S01]  /*4c00*/  UPLOP3.LUT UP1, UPT, UPT, UPT, UPT, 0x80, 0x8 ;  /* 0x000000000008789c */ /* 0x000fe20003f2f070 */
[----:B------:R-:W-:Y:S01]  /*4c10*/  SYNCS.ARRIVE.TRANS64.RED.A1T0 RZ, [UR13], RZ ;  /* 0x000000ffffff79a7 */ /* 0x000fe2000810040d */
[----:B------:R-:W-:Y:S09]  /*4c20*/  @P3 BRA `(.L_x_78) ;  /* 0xfffffff000a03947 */ /* 0x000ff2000383ffff */
[----:B------:R-:W-:-:S04]  /*4c30*/  SHF.L.U32 R2, R30, 0x1f, RZ ;  /* 0x0000001f1e027819 */ /* 0x000fc800000006ff */
[----:B------:R-:W1:Y:S02]  /*4c40*/  SYNCS.PHASECHK.TRANS64.TRYWAIT P0, [UR7+0x60], R2 ;  /* 0x00006002ff0075a7 */ /* 0x000e640008001107 */
[----:B-1----:R-:W-:Y:S05]  /*4c50*/  @!P0 BRA `(.L_x_79) ;  /* 0x0000004000708947 */ /* 0x002fea0003800000 */
.L_x_169:
[----:B------:R-:W3:Y:S02]  /*4c60*/  SYNCS.PHASECHK.TRANS64.TRYWAIT P0, [UR7+0x68], R2 ;  /* 0x00006802ff0075a7 */ /* 0x000ee40008001107 */
[----:B---3--:R-:W-:Y:S05]  /*4c70*/  @!P0 BRA `(.L_x_80) ;  /* 0x0000004000808947 */ /* 0x008fea0003800000 */
.L_x_171:
[----:B------:R-:W3:Y:S02]  /*4c80*/  SYNCS.PHASECHK.TRANS64.TRYWAIT P0, [UR7+0x70], R2 ;  /* 0x00007002ff0075a7 */ /* 0x000ee40008001107 */
[----:B---3--:R-:W-:Y:S05]  /*4c90*/  @!P0 BRA `(.L_x_81) ;  /* 0x0000004000908947 */ /* 0x008fea0003800000 */
.L_x_173:
[----:B-1----:R-:W-:-:S07]  /*4ca0*/  MOV R0, UR7 ;  /* 0x0000000700007c02 */ /* 0x002fce0008000f00 */
.L_x_82:
[----:B-1----:R-:W-:-:S04]  /*4cb0*/  SHF.L.U32 R2, R30, 0x1f, RZ ;  /* 0x0000001f1e027819 */ /* 0x002fc800000006ff */
[----:B------:R1:W3:Y:S03]  /*4cc0*/  SYNCS.PHASECHK.TRANS64.TRYWAIT P0, [R0+URZ+0x78], R2 ;  /* 0x00007802000075a7 */ /* 0x0002e600080011ff */
[----:B---3--:R-:W-:Y:S05]  /*4cd0*/  @!P0 NANOSLEEP.SYNCS 0x989680 ;  /* 0x009896800000895d */ /* 0x008fea0003900000 */
[----:B------:R-:W3:Y:S02]  /*4ce0*/  @!P0 SYNCS.PHASECHK.TRANS64 P0, [R0+URZ+0x78], R2 ;  /* 0x00007802000085a7 */ /* 0x000ee400080010ff */
[----:B--23--:R-:W-:Y:S05]  /*4cf0*/  @P0 EXIT ;  /* 0x000000000000094d */ /* 0x00cfea0003800000 */
[----:B------:R-:W-:Y:S05]  /*4d00*/  BRA `(.L_x_82) ;  /* 0xfffffffc00e87947 */ /* 0x000fea000383ffff */
.L_x_67:
[----:B------:R-:W-:-:S06]  /*4d10*/  UISETP.GE.AND UP1, UPT, UR8, 0x4, UPT ;  /* 0x000000040800788c */ /* 0x000fcc000bf26270 */
[----:B------:R-:W-:-:S13]  /*4d20*/  PLOP3.LUT P0, PT, PT, PT, UP1, 0x80, 0x8 ;  /* 0x000000000008781c */ /* 0x000fda0003f0f018 */
[----:B------:R-:W-:Y:S05]  /*4d30*/  @!P0 EXIT ;  /* 0x000000000000894d */ /* 0x000fea0003800000 */
[----:B------:R-:W-:Y:S01]  /*4d40*/  BAR.SYNC.DEFER_BLOCKING 0x6, 0xa0 ;  /* 0x0182800000007b1d */ /* 0x000fe20000010000 */
[C---:B------:R-:W-:Y:S01]  /*4d50*/  IMAD.SHL.U32 R4, R77.reuse, 0x20, RZ ;  /* 0x000000204d047824 */ /* 0x040fe200078e00ff */
[C---:B------:R-:W-:Y:S01]  /*4d60*/  R2P PR, R77.reuse, 0x6 ;  /* 0x000000064d007804 */ /* 0x040fe20000000000 */
[C---:B------:R-:W-:Y:S01]  /*4d70*/  IMAD.SHL.U32 R68, R77.reuse, 0x4, RZ ;  /* 0x000000044d447824 */ /* 0x040fe200078e00ff */
[----:B------:R-:W-:Y:S01]  /*4d80*/  CS2R R72, SRZ ;  /* 0x0000000000487805 */ /* 0x000fe2000001ff00 */
[C---:B------:R-:W-:Y:S01]  /*4d90*/  IMAD.U32 R32, R77.reuse, 0x10000, RZ ;  /* 0x000100004d207824 */ /* 0x040fe200078e00ff */
[----:B------:R-:W-:Y:S02]  /*4da0*/  UMOV UR48, 0x400 ;  /* 0x0000040000307882 */ /* 0x000fe40000000000 */
[----:B------:R-:W1:Y:S01]  /*4db0*/  LDC R67, c[0x0][0x370] ;  /* 0x0000dc00ff437b82 */ /* 0x000e620000000800 */
[----:B------:R-:W-:Y:S01]  /*4dc0*/  ULEA UR48, UR37, UR48, 0x18 ;  /* 0x0000003025307291 */ /* 0x000fe2000f8ec0ff */
[C---:B------:R-:W-:Y:S01]  /*4dd0*/  LOP3.LUT R3, R4.reuse, 0xe0, RZ, 0xc0, !PT ;  /* 0x000000e004037812 */ /* 0x040fe200078ec0ff */
[----:B------:R-:W-:Y:S01]  /*4de0*/  IMAD.SHL.U32 R2, R77, 0x10, RZ ;  /* 0x000000104d027824 */ /* 0x000fe200078e00ff */
[----:B------:R-:W-:Y:S01]  /*4df0*/  LOP3.LUT R4, R4, 0x100, RZ, 0xc0, !PT ;  /* 0x0000010004047812 */ /* 0x000fe200078ec0ff */
[----:B------:R-:W-:Y:S01]  /*4e00*/  UIADD3 UR4, UPT, UPT, UR48, 0x400, URZ ;  /* 0x0000040030047890 */ /* 0x000fe2000fffe0ff */
[----:B------:R-:W-:Y:S01]  /*4e10*/  LOP3.LUT R68, R3, 0x1c, R68, 0xf8, !PT ;  /* 0x0000001c03447812 */ /* 0x000fe200078ef844 */
[----:B------:R-:W-:Y:S01]  /*4e20*/  IMAD.MOV.U32 R76, RZ, RZ, 0x10 ;  /* 0x00000010ff4c7424 */ /* 0x000fe200078e00ff */
[----:B------:R-:W2:Y:S01]  /*4e30*/  LDC R28, c[0x0][0xb0c] ;  /* 0x0002c300ff1c7b82 */ /* 0x000ea20000000800 */
[----:B------:R-:W-:Y:S01]  /*4e40*/  SHF.R.U32.HI R3, RZ, 0x2, R77 ;  /* 0x00000002ff037819 */ /* 0x000fe2000001164d */
[----:B------:R-:W-:Y:S01]  /*4e50*/  IMAD.MOV.U32 R75, RZ, RZ, 0x20 ;  /* 0x00000020ff4b7424 */ /* 0x000fe200078e00ff */
[----:B------:R-:W-:Y:S01]  /*4e60*/  LOP3.LUT R32, R32, 0x600000, RZ, 0xc0, !PT ;  /* 0x0060000020207812 */ /* 0x000fe200078ec0ff */
[----:B------:R-:W-:Y:S01]  /*4e70*/  IMAD.MOV.U32 R74, RZ, RZ, 0x1 ;  /* 0x00000001ff4a7424 */ /* 0x000fe200078e00ff */
[----:B------:R-:W-:Y:S01]  /*4e80*/  LOP3.LUT R2, R4, 0x600, R2, 0xf8, !PT ;  /* 0x0000060004027812 */ /* 0x000fe200078ef802 */
[----:B------:R-:W-:Y:S01]  /*4e90*/  IMAD.MOV.U32 R31, RZ, RZ, RZ ;  /* 0x000000ffff1f7224 */ /* 0x000fe200078e00ff */
[----:B------:R-:W-:Y:S01]  /*4ea0*/  LOP3.LUT R68, R68, 0x4, R3, 0x78, !PT ;  /* 0x0000000444447812 */ /* 0x000fe200078e7803 */
[----:B------:R-:W4:Y:S01]  /*4eb0*/  LDC R65, c[0x0][0xb20] ;  /* 0x0002c800ff417b82 */ /* 0x000f220000000800 */
[----:B------:R-:W3:Y:S01]  /*4ec0*/  LDS R0, [UR48+0x140] ;  /* 0x00014030ff007984 */ /* 0x000ee20008000800 */
[----:B------:R-:W-:Y:S01]  /*4ed0*/  LOP3.LUT R77, R77, 0x60, RZ, 0xc0, !PT ;  /* 0x000000604d4d7812 */ /* 0x000fe200078ec0ff */
[----:B------:R-:W-:Y:S01]  /*4ee0*/  IMAD.MOV.U32 R80, RZ, RZ, RZ ;  /* 0x000000ffff507224 */ /* 0x000fe200078e00ff */
[----:B------:R-:W-:Y:S01]  /*4ef0*/  LOP3.LUT R68, R2, R68, RZ, 0xfc, !PT ;  /* 0x0000004402447212 */ /* 0x000fe200078efcff */
[----:B------:R-:W-:Y:S01]  /*4f00*/  IMAD.U32 R70, RZ, RZ, UR4 ;  /* 0x00000004ff467e24 */ /* 0x000fe2000f8e00ff */
[----:B------:R-:W-:Y:S01]  /*4f10*/  SEL R76, R76, 0xfffffff0, !P2 ;  /* 0xfffffff04c4c7807 */ /* 0x000fe20005000000 */
[----:B------:R-:W1:Y:S01]  /*4f20*/  LDCU.64 UR52, c[0x0][0x348] ;  /* 0x00006900ff3477ac */ /* 0x000e620008000a00 */
[----:B------:R-:W1:Y:S01]  /*4f30*/  LDC R27, c[0x0][0xb30] ;  /* 0x0002cc00ff1b7b82 */ /* 0x000e620000000800 */
[----:B------:R-:W-:Y:S01]  /*4f40*/  SEL R75, R75, 0xffffffe0, !P1 ;  /* 0xffffffe04b4b7807 */ /* 0x000fe20004800000 */
[----:B------:R-:W1:Y:S01]  /*4f50*/  LDCU.64 UR38, c[0x0][0x888] ;  /* 0x00011100ff2677ac */ /* 0x000e620008000a00 */
[----:B------:R-:W1:Y:S05]  /*4f60*/  LDCU.64 UR44, c[0x0][0x890] ;  /* 0x00011200ff2c77ac */ /* 0x000e6a0008000a00 */
[----:B------:R-:W1:Y:S01]  /*4f70*/  LDC.64 R60, c[0x0][0xb10] ;  /* 0x0002c400ff3c7b82 */ /* 0x000e620000000a00 */
[----:B------:R-:W-:Y:S01]  /*4f80*/  UMOV UR49, URZ ;  /* 0x000000ff00317c82 */ /* 0x000fe20008000000 */
[----:B------:R-:W-:-:S06]  /*4f90*/  UMOV UR51, URZ ;  /* 0x000000ff00337c82 */ /* 0x000fcc0008000000 */
[----:B------:R-:W1:Y:S08]  /*4fa0*/  LDC.64 R24, c[0x0][0xb18] ;  /* 0x0002c600ff187b82 */ /* 0x000e700000000a00 */
[----:B------:R-:W1:Y:S08]  /*4fb0*/  LDC.64 R22, c[0x0][0xb28] ;  /* 0x0002ca00ff167b82 */ /* 0x000e700000000a00 */
[----:B------:R-:W1:Y:S01]  /*4fc0*/  LDC.64 R58, c[0x0][0x8b0] ;  /* 0x00022c00ff3a7b82 */ /* 0x000e620000000a00 */
[----:B---3--:R-:W-:-:S07]  /*4fd0*/  IMAD.IADD R32, R0, 0x1, R32 ;  /* 0x0000000100207824 */ /* 0x008fce00078e0220 */
[----:B------:R-:W3:Y:S08]  /*4fe0*/  LDC.64 R56, c[0x0][0x8a8] ;  /* 0x00022a00ff387b82 */ /* 0x000ef00000000a00 */
[----:B--2-4-:R-:W1:Y:S02]  /*4ff0*/  LDC R66, c[0x0][0x374] ;  /* 0x0000dd00ff427b82 */ /* 0x014e640000000800 */
.L_x_126:
[----:B------:R-:W-:Y:S02]  /*5000*/  LEA R0, R80, UR48, 0x3 ;  /* 0x0000003050007c11 */ /* 0x000fe4000f8e18ff */
[----:B------:R-:W-:Y:S02]  /*5010*/  SHF.L.U32 R2, R72, 0x1f, RZ ;  /* 0x0000001f48027819 */ /* 0x000fe400000006ff */
[----:B------:R-:W-:Y:S02]  /*5020*/  LEA R16, R80, UR48, 0x4 ;  /* 0x0000003050107c11 */ /* 0x000fe4000f8e20ff */
[----:B------:R-:W2:Y:S02]  /*5030*/  SYNCS.PHASECHK.TRANS64.TRYWAIT P0, [R0+URZ+0x90], R2 ;  /* 0x00009002000075a7 */ /* 0x000ea400080011ff */
[----:B--2---:R-:W-:Y:S05]  /*5040*/  @!P0 BRA `(.L_x_83) ;  /* 0x0000003c00bc8947 */ /* 0x004fea0003800000 */
.L_x_174:
[----:B------:R-:W4:Y:S01]  /*5050*/  LDC.64 R10, c[0x0][0xb10] ;  /* 0x0002c400ff0a7b82 */ /* 0x000f220000000a00 */
[----:B------:R-:W3:Y:S01]  /*5060*/  LDS.128 R16, [R16+0x120] ;  /* 0x0001200010107984 */ /* 0x000ee20000000c00 */
[----:B-1----:R-:W-:Y:S01]  /*5070*/  ISETP.NE.AND P1, PT, R27, 0x1, PT ;  /* 0x000000011b00780c */ /* 0x002fe20003f25270 */
[----:B--2---:R-:W-:Y:S01]  /*5080*/  VIADD R0, R0, 0xa0 ;  /* 0x000000a000007836 */ /* 0x004fe20000000000 */
[----:B------:R-:W-:Y:S04]  /*5090*/  ISETP.GE.AND P0, PT, R26, 0x1, PT ;  /* 0x000000011a00780c */ /* 0x000fe80003f06270 */
[----:B------:R-:W1:Y:S01]  /*50a0*/  LDC.64 R8, c[0x0][0xb18] ;  /* 0x0002c600ff087b82 */ /* 0x000e620000000a00 */
[----:B------:R-:W-:Y:S01]  /*50b0*/  PRMT R0, RZ, 0x654, R0 ;  /* 0x00000654ff007816 */ /* 0x000fe20000000000 */
[----:B------:R-:W-:Y:S01]  /*50c0*/  @!PT LDS RZ, [RZ] ;  /* 0x00000000fffff984 */ /* 0x000fe20000000800 */
[----:B------:R-:W-:Y:S01]  /*50d0*/  @!PT LDS RZ, [RZ] ;  /* 0x00000000fffff984 */ /* 0x000fe20000000800 */
[----:B------:R-:W-:Y:S01]  /*50e0*/  @!PT LDS RZ, [RZ] ;  /* 0x00000000fffff984 */ /* 0x000fe20000000800 */
[----:B------:R-:W-:Y:S01]  /*50f0*/  @!PT LDS RZ, [RZ] ;  /* 0x00000000fffff984 */ /* 0x000fe20000000800 */
[----:B------:R2:W-:Y:S06]  /*5100*/  MEMBAR.ALL.CTA ;  /* 0x0000000000007992 */ /* 0x0005ec0000008000 */
[----:B--2---:R-:W2:Y:S01]  /*5110*/  FENCE.VIEW.ASYNC.S ;  /* 0x00000000000073c6 */ /* 0x004ea20000000000 */
[----:B------:R-:W1:Y:S08]  /*5120*/  @!P1 LDC R12, c[0x0][0xb20] ;  /* 0x0002c800ff0c9b82 */ /* 0x000e700000000800 */
[----:B------:R-:W1:Y:S01]  /*5130*/  @!P1 LDC R7, c[0x0][0xb0c] ;  /* 0x0002c300ff079b82 */ /* 0x000e620000000800 */
[----:B--2---:R2:W-:Y:S01]  /*5140*/  SYNCS.ARRIVE.TRANS64.RED.A1T0 RZ, [R0+URZ], RZ ;  /* 0x000000ff00ff79a7 */ /* 0x0045e200081004ff */
[----:B---3--:R-:W-:Y:S04]  /*5150*/  LOP3.LUT P4, RZ, R18, 0x1, RZ, 0xc0, !PT ;  /* 0x0000000112ff7812 */ /* 0x008fe8000788c0ff */
[----:B------:R-:W-:Y:S09]  /*5160*/  P2R R78, PR, RZ, 0x10 ;  /* 0x00000010ff4e7803 */ /* 0x000ff20000000000 */
[----:B------:R-:W-:Y:S02]  /*5170*/  @P4 MOV R30, R16 ;  /* 0x00000010001e4202 */ /* 0x000fe40000000f00 */
[----:B------:R-:W-:Y:S01]  /*5180*/  @P4 LOP3.LUT R29, R17, 0xffff, RZ, 0xc0, !PT ;  /* 0x0000ffff111d4812 */ /* 0x000fe200078ec0ff */
[----:B--2-4-:R-:W-:Y:S06]  /*5190*/  @!P0 BRA `(.L_x_84) ;  /* 0x0000000000a48947 */ /* 0x014fec0003800000 */
[----:B------:R-:W-:Y:S01]  /*51a0*/  IMAD.HI.U32 R0, R66, R25, RZ ;  /* 0x0000001942007227 */ /* 0x000fe200078e00ff */
[----:B------:R-:W-:Y:S02]  /*51b0*/  ISETP.NE.AND P0, PT, R24, 0x1, PT ;  /* 0x000000011800780c */ /* 0x000fe40003f05270 */
[----:B------:R-:W-:Y:S01]  /*51c0*/  ISETP.NE.AND P2, PT, R26, 0x1, PT ;  /* 0x000000011a00780c */ /* 0x000fe20003f45270 */
[----:B------:R-:W-:Y:S01]  /*51d0*/  IMAD.HI.U32 R4, R67, R60, RZ ;  /* 0x0000003c43047227 */ /* 0x000fe200078e00ff */
[----:B------:R-:W-:Y:S02]  /*51e0*/  SHF.R.U32.HI R0, RZ, R65, R0 ;  /* 0x00000041ff007219 */ /* 0x000fe40000011600 */
[----:B------:R-:W-:Y:S01]  /*51f0*/  ISETP.NE.AND P3, PT, R28, 0x1, PT ;  /* 0x000000011c00780c */ /* 0x000fe20003f65270 */
[----:B------:R-:W-:Y:S01]  /*5200*/  IMAD.HI.U32 R6, R29, R25, RZ ;  /* 0x000000191d067227 */ /* 0x000fe200078e00ff */
[-C--:B------:R-:W-:Y:S02]  /*5210*/  SHF.R.U32.HI R4, RZ, R61.reuse, R4 ;  /* 0x0000003dff047219 */ /* 0x080fe40000011604 */
[----:B------:R-:W-:Y:S01]  /*5220*/  SEL R0, R66, R0, !P0 ;  /* 0x0000000042007207 */ /* 0x000fe20004000000 */
[----:B------:R-:W-:Y:S01]  /*5230*/  IMAD.HI.U32 R5, R30, R60, RZ ;  /* 0x0000003c1e057227 */ /* 0x000fe200078e00ff */
[----:B------:R-:W-:Y:S03]  /*5240*/  SEL R4, R67, R4, !P3 ;  /* 0x0000000443047207 */ /* 0x000fe60005800000 */
[-C--:B------:R-:W-:Y:S01]  /*5250*/  IMAD.HI.U32 R3, R0, R22.reuse, RZ ;  /* 0x0000001600037227 */ /* 0x080fe200078e00ff */
[----:B------:R-:W-:Y:S03]  /*5260*/  SHF.R.U32.HI R5, RZ, R61, R5 ;  /* 0x0000003dff057219 */ /* 0x000fe60000011605 */
[----:B------:R-:W-:Y:S01]  /*5270*/  IMAD.HI.U32 R2, R4, R22, RZ ;  /* 0x0000001604027227 */ /* 0x000fe200078e00ff */
[----:B------:R-:W-:Y:S02]  /*5280*/  @P2 SHF.R.U32.HI R0, RZ, R23, R3 ;  /* 0x00000017ff002219 */ /* 0x000fe40000011603 */
[----:B------:R-:W-:Y:S02]  /*5290*/  SHF.R.U32.HI R3, RZ, R65, R6 ;  /* 0x00000041ff037219 */ /* 0x000fe40000011606 */
[----:B------:R-:W-:Y:S01]  /*52a0*/  @P2 SHF.R.U32.HI R4, RZ, R23, R2 ;  /* 0x00000017ff042219 */ /* 0x000fe20000011602 */
[----:B------:R-:W-:Y:S01]  /*52b0*/  IMAD R0, R26, R0, RZ ;  /* 0x000000001a007224 */ /* 0x000fe200078e02ff */
[----:B------:R-:W-:Y:S02]  /*52c0*/  SEL R3, R29, R3, !P0 ;  /* 0x000000031d037207 */ /* 0x000fe40004000000 */
[----:B------:R-:W-:Y:S01]  /*52d0*/  SEL R2, R30, R5, !P3 ;  /* 0x000000051e027207 */ /* 0x000fe20005800000 */
[----:B------:R-:W-:Y:S01]  /*52e0*/  IMAD R5, R26, R4, RZ ;  /* 0x000000041a057224 */ /* 0x000fe200078e02ff */
[C---:B------:R-:W-:Y:S01]  /*52f0*/  ISETP.GE.AND P0, PT, R3.reuse, R0, PT ;  /* 0x000000000300720c */ /* 0x040fe20003f06270 */
[C---:B------:R-:W-:Y:S03]  /*5300*/  IMAD.HI.U32 R0, R3.reuse, R22, RZ ;  /* 0x0000001603007227 */ /* 0x040fe600078e00ff */
[C---:B------:R-:W-:Y:S02]  /*5310*/  ISETP.GE.OR P0, PT, R2.reuse, R5, P0 ;  /* 0x000000050200720c */ /* 0x040fe40000706670 */
[----:B------:R-:W-:Y:S04]  /*5320*/  SHF.R.U32.HI R0, RZ, R23, R0 ;  /* 0x00000017ff007219 */ /* 0x000fe80000011600 */
[C---:B------:R-:W-:Y:S05]  /*5330*/  SEL R6, R3.reuse, R0, !P2 ;  /* 0x0000000003067207 */ /* 0x040fea0005000000 */
        /* <DEDUP_REMOVED lines=14> */
[----:B------:R-:W-:Y:S07]  /*5420*/  IMAD R29, R3, R24, R29 ;  /* 0x00000018031d7224 */ /* 0x000fee00078e021d */
.L_x_84:
[----:B-1----:R-:W-:Y:S01]  /*5430*/  @!P1 ISETP.NE.AND P0, PT, R8, 0x1, PT ;  /* 0x000000010800980c */ /* 0x002fe20003f05270 */
[----:B------:R-:W-:Y:S01]  /*5440*/  @!P1 IMAD.HI.U32 R2, R29, R9, RZ ;  /* 0x000000091d029227 */ /* 0x000fe200078e00ff */
[----:B------:R-:W-:Y:S01]  /*5450*/  R2UR UR42, R15 ;  /* 0x000000000f2a72ca */ /* 0x000fe200000e0000 */
[----:B------:R-:W-:Y:S01]  /*5460*/  BSSY.RECONVERGENT B6, `(.L_x_85) ;  /* 0x0000031000067945 */ /* 0x000fe20003800200 */
[----:B------:R-:W-:Y:S01]  /*5470*/  R2UR UR41, R14 ;  /* 0x000000000e2972ca */ /* 0x000fe200000e0000 */
[----:B------:R-:W-:Y:S01]  /*5480*/  @!P1 IMAD.HI.U32 R0, R30, R10, RZ ;  /* 0x0000000a1e009227 */ /* 0x000fe200078e00ff */
[----:B------:R-:W-:Y:S02]  /*5490*/  @!P1 SHF.R.U32.HI R2, RZ, R12, R2 ;  /* 0x0000000cff029219 */ /* 0x000fe40000011602 */
[----:B------:R-:W-:Y:S01]  /*54a0*/  @!P1 ISETP.NE.AND P2, PT, R7, 0x1, PT ;  /* 0x000000010700980c */ /* 0x000fe20003f45270 */
[----:B------:R-:W-:Y:S01]  /*54b0*/  VIADD R80, R80, 0x1 ;  /* 0x0000000150507836 */ /* 0x000fe20000000000 */
[----:B------:R-:W-:Y:S02]  /*54c0*/  @!P1 SEL R2, R29, R2, !P0 ;  /* 0x000000021d029207 */ /* 0x000fe40004000000 */
[----:B------:R-:W-:Y:S02]  /*54d0*/  @!P1 SHF.R.U32.HI R0, RZ, R11, R0 ;  /* 0x0000000bff009219 */ /* 0x000fe40000011600 */
[----:B------:R-:W-:Y:S01]  /*54e0*/  LOP3.LUT P0, RZ, R70, 0x3f0, RZ, 0xc0, !PT ;  /* 0x000003f046ff7812 */ /* 0x000fe2000780c0ff */
[----:B------:R-:W-:Y:S01]  /*54f0*/  USHF.L.U32 UR42, UR42, 0x6, URZ ;  /* 0x000000062a2a7899 */ /* 0x000fe200080006ff */
[----:B------:R-:W-:Y:S01]  /*5500*/  @!P1 SEL R3, R30, R0, !P2 ;  /* 0x000000001e039207 */ /* 0x000fe20005000000 */
[----:B------:R-:W-:Y:S01]  /*5510*/  USHF.L.U32 UR41, UR41, 0x7, URZ ;  /* 0x0000000729297899 */ /* 0x000fe200080006ff */
[----:B------:R-:W-:Y:S03]  /*5520*/  @P4 SHF.R.U32.HI R71, RZ, 0x10, R17 ;  /* 0x00000010ff474819 */ /* 0x000fe60000011611 */
[----:B------:R-:W-:Y:S02]  /*5530*/  @!P1 IMAD.IADD R0, R2, 0x1, -R3 ;  /* 0x0000000102009824 */ /* 0x000fe400078e0a03 */
[----:B------:R-:W-:Y:S02]  /*5540*/  @!P1 IMAD.IADD R2, R3, 0x1, -R2 ;  /* 0x0000000103029824 */ /* 0x000fe400078e0a02 */
[----:B------:R-:W-:Y:S02]  /*5550*/  @!P1 IMAD R30, R0, R7, R30 ;  /* 0x00000007001e9224 */ /* 0x000fe400078e021e */
[----:B------:R-:W-:Y:S01]  /*5560*/  @!P1 IMAD R29, R2, R8, R29 ;  /* 0x00000008021d9224 */ /* 0x000fe200078e021d */
[----:B------:R-:W-:Y:S06]  /*5570*/  @!P0 BRA `(.L_x_86) ;  /* 0x00000000007c8947 */ /* 0x000fec0003800000 */
[----:B------:R-:W1:Y:S01]  /*5580*/  LDCU.64 UR8, c[0x4][0x80] ;  /* 0x01001000ff0877ac */ /* 0x000e620008000a00 */
[----:B------:R-:W-:Y:S01]  /*5590*/  MOV R2, 0x0 ;  /* 0x0000000000027802 */ /* 0x000fe20000000f00 */
[----:B------:R-:W-:Y:S02]  /*55a0*/  HFMA2 R12, -RZ, RZ, 0, 5.9604644775390625e-08 ;  /* 0x00000001ff0c7431 */ /* 0x000fe400000001ff */
[----:B------:R-:W-:Y:S01]  /*55b0*/  IMAD.MOV.U32 R8, RZ, RZ, 0x70 ;  /* 0x00000070ff087424 */ /* 0x000fe200078e00ff */
[----:B------:R2:W3:Y:S01]  /*55c0*/  LDC.64 R14, c[0x4][R2] ;  /* 0x01000000020e7b82 */ /* 0x0004e20000000a00 */
[----:B------:R-:W4:Y:S01]  /*55d0*/  LDCU.64 UR6, c[0x4][0x88] ;  /* 0x01001100ff0677ac */ /* 0x000f220008000a00 */
[----:B------:R-:W-:Y:S01]  /*55e0*/  IMAD.MOV.U32 R13, RZ, RZ, RZ ;  /* 0x000000ffff0d7224 */ /* 0x000fe200078e00ff */
[----:B------:R-:W2:Y:S01]  /*55f0*/  LDCU.64 UR4, c[0x4][0x8] ;  /* 0x01000100ff0477ac */ /* 0x000ea20008000a00 */
[----:B-1----:R-:W-:Y:S01]  /*5600*/  MOV R5, UR9 ;  /* 0x0000000900057c02 */ /* 0x002fe20008000f00 */
[----:B------:R-:W-:Y:S01]  /*5610*/  IMAD.U32 R4, RZ, RZ, UR8 ;  /* 0x00000008ff047e24 */ /* 0x000fe2000f8e00ff */
[----:B----4-:R-:W-:Y:S01]  /*5620*/  MOV R7, UR7 ;  /* 0x0000000700077c02 */ /* 0x010fe20008000f00 */
[----:B------:R-:W-:Y:S01]  /*5630*/  IMAD.U32 R6, RZ, RZ, UR6 ;  /* 0x00000006ff067e24 */ /* 0x000fe2000f8e00ff */
[----:B--2---:R-:W-:Y:S01]  /*5640*/  MOV R11, UR5 ;  /* 0x00000005000b7c02 */ /* 0x004fe20008000f00 */
[----:B------:R-:W-:Y:S02]  /*5650*/  IMAD.U32 R10, RZ, RZ, UR4 ;  /* 0x00000004ff0a7e24 */ /* 0x000fe4000f8e00ff */
[----:B------:R-:W-:Y:S07]  /*5660*/  LEPC R20, `(.L_x_87) ;  /* 0x000000001014794e */ /* 0x000fee0000000000 */
[----:B---3-5:R-:W-:Y:S05]  /*5670*/  CALL.ABS.NOINC R14 ;  /* 0x000000000e007343 */ /* 0x028fea0003c00000 */
.L_x_87:
[----:B------:R-:W1:Y:S01]  /*5680*/  LDCU.64 UR8, c[0x4][0x80] ;  /* 0x01001000ff0877ac */ /* 0x000e620008000a00 */
[----:B------:R-:W2:Y:S01]  /*5690*/  LDC.64 R2, c[0x4][R2] ;  /* 0x0100000002027b82 */ /* 0x000ea20000000a00 */
[----:B------:R-:W-:Y:S02]  /*56a0*/  HFMA2 R12, -RZ, RZ, 0, 5.9604644775390625e-08 ;  /* 0x00000001ff0c7431 */ /* 0x000fe400000001ff */
[----:B------:R-:W-:Y:S02]  /*56b0*/  IMAD.MOV.U32 R8, RZ, RZ, 0x70 ;  /* 0x00000070ff087424 */ /* 0x000fe400078e00ff */
[----:B------:R-:W-:Y:S01]  /*56c0*/  IMAD.MOV.U32 R13, RZ, RZ, RZ ;  /* 0x000000ffff0d7224 */ /* 0x000fe200078e00ff */
[----:B------:R-:W3:Y:S01]  /*56d0*/  LDCU.64 UR6, c[0x4][0x88] ;  /* 0x01001100ff0677ac */ /* 0x000ee20008000a00 */
[----:B------:R-:W4:Y:S01]  /*56e0*/  LDCU.64 UR4, c[0x4][0x8] ;  /* 0x01000100ff0477ac */ /* 0x000f220008000a00 */
[----:B-1----:R-:W-:Y:S02]  /*56f0*/  MOV R4, UR8 ;  /* 0x0000000800047c02 */ /* 0x002fe40008000f00 */
[----:B------:R-:W-:Y:S02]  /*5700*/  MOV R5, UR9 ;  /* 0x0000000900057c02 */ /* 0x000fe40008000f00 */
[----:B---3--:R-:W-:Y:S01]  /*5710*/  MOV R7, UR7 ;  /* 0x0000000700077c02 */ /* 0x008fe20008000f00 */
[----:B------:R-:W-:Y:S01]  /*5720*/  IMAD.U32 R6, RZ, RZ, UR6 ;  /* 0x00000006ff067e24 */ /* 0x000fe2000f8e00ff */
[----:B----4-:R-:W-:Y:S01]  /*5730*/  MOV R11, UR5 ;  /* 0x00000005000b7c02 */ /* 0x010fe20008000f00 */
[----:B------:R-:W-:Y:S02]  /*5740*/  IMAD.U32 R10, RZ, RZ, UR4 ;  /* 0x00000004ff0a7e24 */ /* 0x000fe4000f8e00ff */
[----:B------:R-:W-:Y:S07]  /*5750*/  LEPC R20, `(.L_x_86) ;  /* 0x000000001014794e */ /* 0x000fee0000000000 */
[----:B--2---:R-:W-:Y:S05]  /*5760*/  CALL.ABS.NOINC R2 ;  /* 0x0000000002007343 */ /* 0x004fea0003c00000 */
.L_x_86:
[----:B------:R-:W-:Y:S05]  /*5770*/  BSYNC.RECONVERGENT B6 ;  /* 0x0000000000067941 */ /* 0x000fea0003800200 */
.L_x_85:
[----:B------:R-:W-:Y:S01]  /*5780*/  ISETP.NE.U32.AND P4, PT, R58, RZ, PT ;  /* 0x000000ff3a00720c */ /* 0x000fe20003f85070 */
[----:B------:R-:W-:Y:S01]  /*5790*/  UISETP.NE.AND UP2, UPT, UR50, URZ, UPT ;  /* 0x000000ff3200728c */ /* 0x000fe2000bf45270 */
[----:B------:R-:W-:Y:S01]  /*57a0*/  ISETP.NE.U32.AND P2, PT, RZ, UR38, PT ;  /* 0x00000026ff007c0c */ /* 0x000fe2000bf45070 */
[----:B------:R-:W-:Y:S01]  /*57b0*/  UISETP.NE.U32.AND UP1, UPT, UR44, URZ, UPT ;  /* 0x000000ff2c00728c */ /* 0x000fe2000bf25070 */
[----:B------:R-:W-:Y:S01]  /*57c0*/  ISETP.NE.AND.EX P4, PT, R59, RZ, PT, P4 ;  /* 0x000000ff3b00720c */ /* 0x000fe20003f85340 */
[----:B------:R-:W-:Y:S01]  /*57d0*/  UPLOP3.LUT UP0, UPT, UPT, UPT, UPT, 0x40, 0x4 ;  /* 0x000000000004789c */ /* 0x000fe20003f0e870 */
[----:B------:R-:W-:Y:S01]  /*57e0*/  ISETP.NE.AND.EX P2, PT, RZ, UR39, PT, P2 ;  /* 0x00000027ff007c0c */ /* 0x000fe2000bf45320 */
[----:B------:R-:W-:Y:S01]  /*57f0*/  UISETP.NE.AND.EX UP1, UPT, UR45, URZ, UPT, UP1 ;  /* 0x000000ff2d00728c */ /* 0x000fe2000bf25310 */
[----:B------:R-:W-:Y:S04]  /*5800*/  PLOP3.LUT P1, PT, PT, PT, UP2, 0x80, 0x8 ;  /* 0x000000000008781c */ /* 0x000fe80003f2f028 */
[----:B------:R-:W-:Y:S06]  /*5810*/  @UP2 UPLOP3.LUT UP0, UPT, UPT, UPT, UP1, 0x80, 0x8 ;  /* 0x000000000008289c */ /* 0x000fec0003f0f010 */
[----:B------:R-:W-:Y:S01]  /*5820*/  PLOP3.LUT P0, PT, PT, PT, UP0, 0x80, 0x8 ;  /* 0x000000000008781c */ /* 0x000fe20003f0f008 */
[----:B------:R-:W-:Y:S01]  /*5830*/  @!UPT UIADD3 URZ, UPT, UPT, URZ, URZ, URZ ;  /* 0x000000fffffff290 */ /* 0x000fe2000fffe0ff */
[----:B------:R-:W-:Y:S11]  /*5840*/  BRA.U !UP1, `(.L_x_88) ;  /* 0x0000000109387547 */ /* 0x000ff6000b800000 */
[----:B------:R-:W-:Y:S01]  /*5850*/  UISETP.NE.U32.AND UP0, UPT, UR38, URZ, UPT ;  /* 0x000000ff2600728c */ /* 0x000fe2000bf05070 */
[----:B------:R-:W-:Y:S02]  /*5860*/  HFMA2 R0, -RZ, RZ, 0, 5.9604644775390625e-08 ;  /* 0x00000001ff007431 */ /* 0x000fe400000001ff */
[----:B------:R-:W-:Y:S01]  /*5870*/  IMAD.MOV.U32 R64, RZ, RZ, 0x1 ;  /* 0x00000001ff407424 */ /* 0x000fe200078e00ff */
[----:B------:R-:W-:Y:S06]  /*5880*/  UISETP.NE.AND.EX UP0, UPT, UR39, URZ, UPT, UP0 ;  /* 0x000000ff2700728c */ /* 0x000fec000bf05300 */
[----:B------:R-:W-:Y:S05]  /*5890*/  PLOP3.LUT P3, PT, PT, PT, UP0, 0x80, 0x8 ;  /* 0x000000000008781c */ /* 0x000fea0003f6f008 */
[----:B------:R-:W1:Y:S01]  /*58a0*/  @UP0 LDCU.64 UR6, c[0x0][0x888] ;  /* 0x00011100ff0607ac */ /* 0x000e620008000a00 */
[----:B------:R-:W-:Y:S07]  /*58b0*/  @UP0 UIMAD UR4, UR36, UR44, URZ ;  /* 0x0000002c240402a4 */ /* 0x000fee000f8e02ff */
[----:B------:R-:W-:Y:S01]  /*58c0*/  @!P3 PRMT R64, R0, 0x7610, R64 ;  /* 0x000076100040b816 */ /* 0x000fe20000000040 */
[----:B-1----:R-:W-:Y:S03]  /*58d0*/  @UP0 UIMAD.WIDE UR6, UR4, 0x4, UR6 ;  /* 0x00000004040608a5 */ /* 0x002fe6000f8e0206 */
[----:B------:R-:W1:Y:S03]  /*58e0*/  @!UP0 LDCU UR4, c[0x0][0x880] ;  /* 0x00011000ff0487ac */ /* 0x000e660008000800 */
[----:B------:R-:W-:Y:S01]  /*58f0*/  IMAD.U32 R2, RZ, RZ, UR6 ;  /* 0x00000006ff027e24 */ /* 0x000fe2000f8e00ff */
[----:B------:R-:W-:Y:S05]  /*5900*/  MOV R3, UR7 ;  /* 0x0000000700037c02 */ /* 0x000fea0008000f00 */
[----:B-----5:R2:W5:Y:S02]  /*5910*/  @P3 LDG.E R35, desc[UR46][R2.64] ;  /* 0x0000002e02233981 */ /* 0x020564000c1e1900 */
[----:B-12---:R-:W-:Y:S02]  /*5920*/  @!P3 IMAD.U32 R35, RZ, RZ, UR4 ;  /* 0x00000004ff23be24 */ /* 0x006fe4000f8e00ff */
.L_x_88:
[----:B------:R-:W-:Y:S05]  /*5930*/  @!P4 BRA `(.L_x_89) ;  /* 0x000000000020c947 */ /* 0x000fea0003800000 */
[----:B------:R-:W-:Y:S04]  /*5940*/  ISETP.NE.U32.AND P3, PT, R56, RZ, PT ;  /* 0x000000ff3800720c */ /* 0x000fe80003f65070 */
[----:B------:R-:W-:Y:S11]  /*5950*/  ISETP.NE.AND.EX P3, PT, R57, RZ, PT, P3 ;  /* 0x000000ff3900720c */ /* 0x000ff60003f65330 */
[----:B------:R-:W-:Y:S02]  /*5960*/  @!UPT UIADD3 URZ, UPT, UPT, URZ, URZ, URZ ;  /* 0x000000fffffff290 */ /* 0x000fe4000fffe0ff */
[----:B------:R-:W1:Y:S01]  /*5970*/  @P3 LDC.64 R2, c[0x0][0x8a8] ;  /* 0x00022a00ff023b82 */ /* 0x000e620000000a00 */
[----:B------:R-:W-:Y:S04]  /*5980*/  @P3 IMAD R0, R58, UR36, RZ ;  /* 0x000000243a003c24 */ /* 0x000fe8000f8e02ff */
[----:B-1----:R-:W-:Y:S05]  /*5990*/  @P3 IMAD.WIDE R2, R0, 0x4, R2 ;  /* 0x0000000400023825 */ /* 0x002fea00078e0202 */
[----:B-----5:R1:W5:Y:S02]  /*59a0*/  @P3 LDG.E R33, desc[UR46][R2.64] ;  /* 0x0000002e02213981 */ /* 0x020364000c1e1900 */
[----:B-1----:R-:W2:Y:S02]  /*59b0*/  @!P3 LDC R33, c[0x0][0x8a0] ;  /* 0x00022800ff21bb82 */ /* 0x002ea40000000800 */
.L_x_89:
[----:B-----5:R-:W-:Y:S01]  /*59c0*/  FSETP.NEU.AND P3, PT, R35, RZ, PT ;  /* 0x000000ff2300720b */ /* 0x020fe20003f6d000 */
[----:B------:R-:W-:Y:S01]  /*59d0*/  IMAD.SHL.U32 R88, R68, 0x4, RZ ;  /* 0x0000000444587824 */ /* 0x000fe200078e00ff */
[----:B------:R-:W-:Y:S01]  /*59e0*/  SEL R4, RZ, 0xffffffff, P2 ;  /* 0xffffffffff047807 */ /* 0x000fe20001000000 */
[----:B------:R-:W-:Y:S01]  /*59f0*/  BSSY B1, `(.L_x_90) ;  /* 0x0000043000017945 */ /* 0x000fe20003800000 */
[----:B------:R-:W-:Y:S01]  /*5a00*/  @P1 LOP3.LUT P2, RZ, R64, 0xff, RZ, 0xc0, !PT ;  /* 0x000000ff40ff1812 */ /* 0x000fe2000784c0ff */
[----:B------:R-:W-:Y:S01]  /*5a10*/  VIADD R83, R88, UR48 ;  /* 0x0000003058537c36 */ /* 0x000fe20008000000 */
[----:B------:R-:W-:Y:S01]  /*5a20*/  @P1 SEL R0, RZ, 0xffffffff, P3 ;  /* 0xffffffffff001807 */ /* 0x000fe20001800000 */
[----:B------:R-:W-:Y:S01]  /*5a30*/  IMAD.MOV.U32 R89, RZ, RZ, 0x1 ;  /* 0x00000001ff597424 */ /* 0x000fe200078e00ff */
[----:B------:R-:W-:Y:S01]  /*5a40*/  LOP3.LUT R74, R74, 0x1, RZ, 0x3c, !PT ;  /* 0x000000014a4a7812 */ /* 0x000fe200078e3cff */
[----:B------:R-:W-:Y:S01]  /*5a50*/  IMAD.MOV.U32 R87, RZ, RZ, RZ ;  /* 0x000000ffff577224 */ /* 0x000fe200078e00ff */
[----:B------:R-:W-:Y:S02]  /*5a60*/  @P0 SEL R0, R4, R0, !P2 ;  /* 0x0000000004000207 */ /* 0x000fe40005000000 */
[----:B------:R-:W-:Y:S02]  /*5a70*/  CS2R R46, SRZ ;  /* 0x00000000002e7805 */ /* 0x000fe4000001ff00 */
[----:B------:R-:W-:Y:S02]  /*5a80*/  LEA R84, R31, UR48, 0x3 ;  /* 0x000000301f547c11 */ /* 0x000fe4000f8e18ff */
[----:B------:R-:W-:Y:S02]  /*5a90*/  CS2R R44, SRZ ;  /* 0x00000000002c7805 */ /* 0x000fe4000001ff00 */
[----:B------:R-:W-:Y:S02]  /*5aa0*/  @P1 LOP3.LUT R0, R0, 0x1, RZ, 0xc0, !PT ;  /* 0x0000000100001812 */ /* 0x000fe400078ec0ff */
[----:B------:R-:W-:Y:S02]  /*5ab0*/  CS2R R42, SRZ ;  /* 0x00000000002a7805 */ /* 0x000fe4000001ff00 */
[----:B------:R-:W-:Y:S02]  /*5ac0*/  SHF.L.U32 R2, R73, 0x1f, RZ ;  /* 0x0000001f49027819 */ /* 0x000fe400000006ff */
[----:B------:R-:W-:Y:S02]  /*5ad0*/  CS2R R40, SRZ ;  /* 0x0000000000287805 */ /* 0x000fe4000001ff00 */
[----:B------:R-:W-:Y:S02]  /*5ae0*/  ISETP.NE.U32.OR P6, PT, R0, 0x1, !P1 ;  /* 0x000000010000780c */ /* 0x000fe40004fc5470 */
[----:B------:R-:W-:Y:S02]  /*5af0*/  CS2R R50, SRZ ;  /* 0x0000000000327805 */ /* 0x000fe4000001ff00 */
[----:B------:R-:W-:Y:S02]  /*5b00*/  PLOP3.LUT P2, PT, PT, PT, UP1, 0x80, 0x8 ;  /* 0x000000000008781c */ /* 0x000fe40003f4f018 */
[----:B------:R-:W-:Y:S02]  /*5b10*/  CS2R R48, SRZ ;  /* 0x0000000000307805 */ /* 0x000fe4000001ff00 */
[----:B------:R-:W-:Y:S02]  /*5b20*/  LEA.HI R34, R31, R31, RZ, 0x1 ;  /* 0x0000001f1f227211 */ /* 0x000fe400078f08ff */
[----:B------:R-:W-:Y:S02]  /*5b30*/  CS2R R54, SRZ ;  /* 0x0000000000367805 */ /* 0x000fe4000001ff00 */
[----:B------:R-:W-:Y:S02]  /*5b40*/  LOP3.LUT P4, R79, R64, 0xff, RZ, 0xc0, !PT ;  /* 0x000000ff404f7812 */ /* 0x000fe4000788c0ff */
[----:B------:R-:W-:Y:S02]  /*5b50*/  CS2R R52, SRZ ;  /* 0x0000000000347805 */ /* 0x000fe4000001ff00 */
[----:B------:R-:W-:Y:S01]  /*5b60*/  SEL R3, RZ, 0xffffffff, P3 ;  /* 0xffffffffff037807 */ /* 0x000fe20001800000 */
[----:B------:R-:W-:Y:S01]  /*5b70*/  VIADD R85, R83, 0x400 ;  /* 0x0000040053557836 */ /* 0x000fe20000000000 */
[----:B------:R-:W-:Y:S01]  /*5b80*/  P2R R81, PR, RZ, 0x40 ;  /* 0x00000040ff517803 */ /* 0x000fe20000000000 */
[----:B------:R-:W-:Y:S01]  /*5b90*/  IMAD.IADD R82, R75, 0x1, R83 ;  /* 0x000000014b527824 */ /* 0x000fe200078e0253 */
[----:B------:R-:W-:Y:S02]  /*5ba0*/  @P6 SHF.L.U32 R0, R74, 0x1f, RZ ;  /* 0x0000001f4a006819 */ /* 0x000fe400000006ff */
[----:B------:R-:W-:Y:S02]  /*5bb0*/  @P2 SEL R3, R4, R3, !P4 ;  /* 0x0000000304032207 */ /* 0x000fe40006000000 */
[----:B------:R1:W3:Y:S02]  /*5bc0*/  @P6 SYNCS.PHASECHK.TRANS64.TRYWAIT P1, [UR48+0x40], R0 ;  /* 0x00004000ff0065a7 */ /* 0x0002e40008021130 */
[----:B------:R-:W-:Y:S04]  /*5bd0*/  LOP3.LUT R3, R3, 0x1, RZ, 0xc0, !PT ;  /* 0x0000000103037812 */ /* 0x000fe800078ec0ff */
[----:B------:R-:W-:Y:S04]  /*5be0*/  ISETP.NE.U32.AND P5, PT, R3, 0x1, PT ;  /* 0x000000010300780c */ /* 0x000fe80003fa5070 */
[----:B------:R-:W-:Y:S01]  /*5bf0*/  P2R R90, PR, RZ, 0x20 ;  /* 0x00000020ff5a7803 */ /* 0x000fe20000000000 */
[----:B------:R4:W2:Y:S01]  /*5c00*/  SYNCS.PHASECHK.TRANS64.TRYWAIT P0, [R84+URZ+0xb0], R2 ;  /* 0x0000b002540075a7 */ /* 0x0008a200080011ff */
[C---:B-1----:R-:W-:Y:S01]  /*5c10*/  IMAD.SHL.U32 R0, R34.reuse, 0x40, RZ ;  /* 0x0000004022007824 */ /* 0x042fe200078e00ff */
[----:B------:R-:W-:Y:S04]  /*5c20*/  LOP3.LUT R34, R34, 0xffe, RZ, 0xc0, !PT ;  /* 0x00000ffe22227812 */ /* 0x000fe800078ec0ff */
[----:B------:R-:W-:Y:S01]  /*5c30*/  LOP3.LUT R0, R0, 0xffffff80, RZ, 0xc0, !PT ;  /* 0xffffff8000007812 */ /* 0x000fe200078ec0ff */
[----:B------:R-:W-:Y:S04]  /*5c40*/  IMAD.IADD R34, R31, 0x1, -R34 ;  /* 0x000000011f227824 */ /* 0x000fe800078e0a22 */
[----:B------:R-:W-:Y:S04]  /*5c50*/  IMAD.IADD R0, R32, 0x1, R0 ;  /* 0x0000000120007824 */ /* 0x000fe800078e0200 */
[----:B------:R-:W-:Y:S01]  /*5c60*/  IMAD R34, R34, 0x100000, R0 ;  /* 0x0010000022227824 */ /* 0x000fe200078e0200 */
[----:B---3--:R-:W-:Y:S01]  /*5c70*/  @P6 SEL R89, RZ, 0x1, !P1 ;  /* 0x00000001ff596807 */ /* 0x008fe20004800000 */
[----:B----4-:R-:W-:Y:S06]  /*5c80*/  @!P6 BRA `(.L_x_91) ;  /* 0x000000000064e947 */ /* 0x010fec0003800000 */
[----:B------:R-:W-:Y:S01]  /*5c90*/  @P5 IMAD R5, R76, 0x4, R85 ;  /* 0x000000044c055824 */ /* 0x000fe200078e0255 */
[----:B------:R-:W-:Y:S01]  /*5ca0*/  ISETP.NE.AND P1, PT, R89, RZ, PT ;  /* 0x000000ff5900720c */ /* 0x000fe20003f25270 */
[----:B------:R-:W-:Y:S01]  /*5cb0*/  IMAD.MOV.U32 R46, RZ, RZ, RZ ;  /* 0x000000ffff2e7224 */ /* 0x000fe200078e00ff */
[----:B------:R-:W-:Y:S01]  /*5cc0*/  BSSY B0, `(.L_x_92) ;  /* 0x000000d000007945 */ /* 0x000fe20003800000 */
[----:B------:R-:W-:Y:S01]  /*5cd0*/  @P5 IMAD.IADD R4, R75, 0x1, R5 ;  /* 0x000000014b045824 */ /* 0x000fe200078e0205 */
[----:B------:R-:W-:Y:S02]  /*5ce0*/  CS2R R42, SRZ ;  /* 0x00000000002a7805 */ /* 0x000fe4000001ff00 */
[----:B------:R-:W-:Y:S02]  /*5cf0*/  CS2R R40, SRZ ;  /* 0x0000000000287805 */ /* 0x000fe4000001ff00 */
[----:B------:R-:W-:Y:S02]  /*5d00*/  CS2R R44, SRZ ;  /* 0x00000000002c7805 */ /* 0x000fe4000001ff00 */
[----:B------:R-:W-:Y:S02]  /*5d10*/  CS2R R54, SRZ ;  /* 0x0000000000367805 */ /* 0x000fe4000001ff00 */
[----:B------:R-:W-:Y:S02]  /*5d20*/  CS2R R52, SRZ ;  /* 0x0000000000347805 */ /* 0x000fe4000001ff00 */
[----:B------:R-:W-:Y:S02]  /*5d30*/  CS2R R50, SRZ ;  /* 0x0000000000327805 */ /* 0x000fe4000001ff00 */
[----:B------:R-:W-:Y:S01]  /*5d40*/  CS2R R48, SRZ ;  /* 0x0000000000307805 */ /* 0x000fe2000001ff00 */
[----:B------:R-:W-:Y:S06]  /*5d50*/  @P1 BRA `(.L_x_93) ;  /* 0x00000000000c1947 */ /* 0x000fec0003800000 */
[----:B------:R-:W-:Y:S04]  /*5d60*/  SHF.L.U32 R3, R74, 0x1f, RZ ;  /* 0x0000001f4a037819 */ /* 0x000fe800000006ff */
[----:B------:R-:W1:Y:S02]  /*5d70*/  SYNCS.PHASECHK.TRANS64.TRYWAIT P1, [UR48+0x40], R3 ;  /* 0x00004003ff0075a7 */ /* 0x000e640008021130 */
[----:B-1----:R-:W-:Y:S05]  /*5d80*/  @!P1 BRA `(.L_x_94) ;  /* 0x0000003000809947 */ /* 0x002fea0003800000 */
.L_x_93:
[----:B------:R-:W-:Y:S05]  /*5d90*/  BSYNC B0 ;  /* 0x0000000000007941 */ /* 0x000fea0003800000 */
.L_x_92:
[----:B------:R-:W-:Y:S01]  /*5da0*/  ISETP.NE.AND P1, PT, R90, RZ, PT ;  /* 0x000000ff5a00720c */ /* 0x000fe20003f25270 */
[----:B------:R-:W-:Y:S11]  /*5db0*/  HFMA2 R87, -RZ, RZ, 0, 5.9604644775390625e-08 ;  /* 0x00000001ff577431 */ /* 0x000ff600000001ff */
[----:B------:R-:W-:Y:S01]  /*5dc0*/  @!UPT UIADD3 URZ, UPT, UPT, URZ, URZ, URZ ;  /* 0x000000fffffff290 */ /* 0x000fe2000fffe0ff */
[----:B------:R-:W-:Y:S05]  /*5dd0*/  @P1 WARPSYNC.ALL ;  /* 0x0000000000001948 */ /* 0x000fea0003800000 */
[----:B------:R3:W4:Y:S04]  /*5de0*/  @P1 LDSM.16.M88.4 R40, [R5] ;  /* 0x000000000528183b */ /* 0x0007280000000200 */
[----:B------:R3:W1:Y:S04]  /*5df0*/  @P1 LDSM.16.M88.4 R44, [R4] ;  /* 0x00000000042c183b */ /* 0x0006680000000200 */
[----:B------:R3:W1:Y:S04]  /*5e00*/  @P1 LDSM.16.M88.4 R52, [R88+UR48+0x400] ;  /* 0x000400305834183b */ /* 0x0006680008000200 */
[----:B------:R3:W1:Y:S02]  /*5e10*/  @P1 LDSM.16.M88.4 R48, [R82+0x400] ;  /* 0x000400005230183b */ /* 0x0006640000000200 */
.L_x_91:
[----:B------:R-:W-:Y:S05]  /*5e20*/  BSYNC B1 ;  /* 0x0000000000017941 */ /* 0x000fea0003800000 */
.L_x_90:
[----:B-1----:R-:W-:Y:S04]  /*5e30*/  SHF.R.U32.HI R0, RZ, 0x15, R34 ;  /* 0x00000015ff007819 */ /* 0x002fe80000011622 */
[----:B------:R-:W-:Y:S01]  /*5e40*/  LOP3.LUT P1, RZ, R0, 0x3, R69, 0x48, !PT ;  /* 0x0000000300ff7812 */ /* 0x000fe20007824845 */
[----:B------:R-:W-:Y:S01]  /*5e50*/  @!UPT UIADD3 URZ, UPT, UPT, URZ, URZ, URZ ;  /* 0x000000fffffff290 */ /* 0x000fe2000fffe0ff */
[----:B--2---:R-:W-:Y:S11]  /*5e60*/  @P0 BRA `(.L_x_95) ;  /* 0x0000000000080947 */ /* 0x004ff60003800000 */
[----:B------:R-:W1:Y:S02]  /*5e70*/  SYNCS.PHASECHK.TRANS64.TRYWAIT P0, [R84+URZ+0xb0], R2 ;  /* 0x0000b002540075a7 */ /* 0x000e6400080011ff */
[----:B-1----:R-:W-:Y:S05]  /*5e80*/  @!P0 BRA `(.L_x_96) ;  /* 0x0000003000588947 */ /* 0x002fea0003800000 */
.L_x_95:
[----:B------:R-:W-:Y:S05]  /*5e90*/  @!P1 BRA `(.L_x_97) ;  /* 0x0000000000409947 */ /* 0x000fea0003800000 */
[----:B------:R-:W3:Y:S01]  /*5ea0*/  LDCU.64 UR8, c[0x4][0x70] ;  /* 0x01000e00ff0877ac */ /* 0x000ee20008000a00 */
[----:B------:R-:W-:Y:S01]  /*5eb0*/  MOV R3, 0x0 ;  /* 0x0000000000037802 */ /* 0x000fe20000000f00 */
[----:B------:R-:W-:Y:S02]  /*5ec0*/  HFMA2 R12, -RZ, RZ, 0, 5.9604644775390625e-08 ;  /* 0x00000001ff0c7431 */ /* 0x000fe400000001ff */
[----:B------:R-:W-:Y:S02]  /*5ed0*/  IMAD.MOV.U32 R8, RZ, RZ, 0x192 ;  /* 0x00000192ff087424 */ /* 0x000fe400078e00ff */
[----:B------:R-:W-:Y:S01]  /*5ee0*/  IMAD.MOV.U32 R13, RZ, RZ, RZ ;  /* 0x000000ffff0d7224 */ /* 0x000fe200078e00ff */
[----:B------:R-:W2:Y:S01]  /*5ef0*/  LDCU.64 UR6, c[0x4][0x78] ;  /* 0x01000f00ff0677ac */ /* 0x000ea20008000a00 */
[----:B-1----:R-:W1:Y:S01]  /*5f00*/  LDC.64 R2, c[0x4][R3] ;  /* 0x0100000003027b82 */ /* 0x002e620000000a00 */
[----:B------:R-:W5:Y:S01]  /*5f10*/  LDCU.64 UR4, c[0x4][0x10] ;  /* 0x01000200ff0477ac */ /* 0x000f620008000a00 */
[----:B---3--:R-:W-:Y:S01]  /*5f20*/  MOV R5, UR9 ;  /* 0x0000000900057c02 */ /* 0x008fe20008000f00 */
[----:B------:R-:W-:Y:S01]  /*5f30*/  IMAD.U32 R4, RZ, RZ, UR8 ;  /* 0x00000008ff047e24 */ /* 0x000fe2000f8e00ff */
[----:B--2---:R-:W-:Y:S01]  /*5f40*/  MOV R7, UR7 ;  /* 0x0000000700077c02 */ /* 0x004fe20008000f00 */
[----:B------:R-:W-:Y:S01]  /*5f50*/  IMAD.U32 R6, RZ, RZ, UR6 ;  /* 0x00000006ff067e24 */ /* 0x000fe2000f8e00ff */
[----:B-----5:R-:W-:Y:S01]  /*5f60*/  MOV R11, UR5 ;  /* 0x00000005000b7c02 */ /* 0x020fe20008000f00 */
[----:B------:R-:W-:Y:S02]  /*5f70*/  IMAD.U32 R10, RZ, RZ, UR4 ;  /* 0x00000004ff0a7e24 */ /* 0x000fe4000f8e00ff */
[----:B------:R-:W-:Y:S07]  /*5f80*/  LEPC R20, `(.L_x_97) ;  /* 0x000000001014794e */ /* 0x000fee0000000000 */
[----:B-1--4-:R-:W-:Y:S05]  /*5f90*/  CALL.ABS.NOINC R2 ;  /* 0x0000000002007343 */ /* 0x012fea0003c00000 */
.L_x_97:
[----:B------:R-:W-:Y:S01]  /*5fa0*/  LOP3.LUT R20, R52, 0xffffe000, RZ, 0xc0, !PT ;  /* 0xffffe00034147812 */ /* 0x000fe200078ec0ff */
[----:B------:R-:W-:Y:S05]  /*5fb0*/  WARPSYNC.ALL ;  /* 0x0000000000007948 */ /* 0x000fea0003800000 */
[----:B------:R-:W-:Y:S01]  /*5fc0*/  R2UR UR4, R34 ;  /* 0x00000000220472ca */ /* 0x000fe200000e0000 */
[----:B------:R-:W-:Y:S01]  /*5fd0*/  IMAD.SHL.U32 R91, R76, 0x4, RZ ;  /* 0x000000044c5b7824 */ /* 0x000fe200078e00ff */
[----:B------:R-:W-:Y:S01]  /*5fe0*/  LOP3.LUT R21, R53, 0xffffe000, RZ, 0xc0, !PT ;  /* 0xffffe00035157812 */ /* 0x000fe200078ec0ff */
[----:B------:R-:W-:Y:S01]  /*5ff0*/  BSSY.RECONVERGENT B0, `(.L_x_98) ;  /* 0x0000059000007945 */ /* 0x000fe20003800200 */
[----:B------:R-:W-:Y:S02]  /*6000*/  ISETP.NE.AND P0, PT, R77, RZ, PT ;  /* 0x000000ff4d00720c */ /* 0x000fe40003f05270 */
[----:B------:R-:W-:Y:S05]  /*6010*/  IADD3 R85, PT, PT, R85, R91, RZ ;  /* 0x0000005b55557210 */ /* 0x000fea0007ffe0ff */
[----:B------:R-:W-:Y:S02]  /*6020*/  IMAD.IADD R86, R75, 0x1, R85 ;  /* 0x000000014b567824 */ /* 0x000fe400078e0255 */
[----:B---3--:R-:W2:Y:S02]  /*6030*/  LDTM.16dp128bit.x8 R4, tmem[UR4] ;  /* 0x00000004000479ee */ /* 0x008ea40008180000 */
[C---:B--2---:R-:W-:Y:S01]  /*6040*/  FMUL R0, R33.reuse, R4 ;  /* 0x0000000421007220 */ /* 0x044fe20000400000 */
[C---:B-1----:R-:W-:Y:S01]  /*6050*/  FMUL R2, R33.reuse, R5 ;  /* 0x0000000521027220 */ /* 0x042fe20000400000 */
[C---:B------:R-:W-:Y:S01]  /*6060*/  FMUL R3, R33.reuse, R6 ;  /* 0x0000000621037220 */ /* 0x040fe20000400000 */
[----:B------:R-:W-:Y:S01]  /*6070*/  FMUL R4, R33, R8 ;  /* 0x0000000821047220 */ /* 0x000fe20000400000 */
[C---:B------:R-:W-:Y:S01]  /*6080*/  FFMA R36, R35.reuse, R20, R0 ;  /* 0x0000001423247223 */ /* 0x040fe20000000000 */
[----:B------:R-:W-:Y:S01]  /*6090*/  LOP3.LUT R0, R54, 0xffffe000, RZ, 0xc0, !PT ;  /* 0xffffe00036007812 */ /* 0x000fe200078ec0ff */
[----:B------:R-:W-:Y:S01]  /*60a0*/  FFMA R37, R35, R21, R2 ;  /* 0x0000001523257223 */ /* 0x000fe20000000002 */
[----:B------:R-:W-:Y:S01]  /*60b0*/  LOP3.LUT R2, R55, 0xffffe000, RZ, 0xc0, !PT ;  /* 0xffffe00037027812 */ /* 0x000fe200078ec0ff */
[C---:B------:R-:W-:Y:S01]  /*60c0*/  FMUL R5, R33.reuse, R9 ;  /* 0x0000000921057220 */ /* 0x040fe20000400000 */
[----:B------:R-:W-:Y:S01]  /*60d0*/  F2FP.TF32.F32.PACK_B R36, R36 ;  /* 0x00000024ff24723e */ /* 0x000fe200024050ff */
[C---:B------:R-:W-:Y:S01]  /*60e0*/  FMUL R8, R33.reuse, R12 ;  /* 0x0000000c21087220 */ /* 0x040fe20000400000 */
[----:B------:R-:W-:Y:S01]  /*60f0*/  F2FP.TF32.F32.PACK_B R37, R37 ;  /* 0x00000025ff25723e */ /* 0x000fe200024050ff */
[C---:B------:R-:W-:Y:S01]  /*6100*/  FMUL R9, R33.reuse, R13 ;  /* 0x0000000d21097220 */ /* 0x040fe20000400000 */
[C---:B------:R-:W-:Y:S01]  /*6110*/  FMUL R12, R33.reuse, R16 ;  /* 0x00000010210c7220 */ /* 0x040fe20000400000 */
[----:B------:R-:W-:Y:S01]  /*6120*/  LOP3.LUT R16, R48, 0xffffe000, RZ, 0xc0, !PT ;  /* 0xffffe00030107812 */ /* 0x000fe200078ec0ff */
[C---:B------:R-:W-:Y:S01]  /*6130*/  FMUL R7, R33.reuse, R7 ;  /* 0x0000000721077220 */ /* 0x040fe20000400000 */
[----:B------:R-:W-:Y:S01]  /*6140*/  FMUL R13, R33, R17 ;  /* 0x00000011210d7220 */ /* 0x000fe20000400000 */
[----:B------:R-:W-:Y:S01]  /*6150*/  LOP3.LUT R17, R49, 0xffffe000, RZ, 0xc0, !PT ;  /* 0xffffe00031117812 */ /* 0x000fe200078ec0ff */
[----:B------:R-:W-:Y:S01]  /*6160*/  FFMA R38, R35, R0, R3 ;  /* 0x0000000023267223 */ /* 0x000fe20000000003 */
[----:B------:R-:W-:Y:S01]  /*6170*/  LOP3.LUT R0, R50, 0xffffe000, RZ, 0xc0, !PT ;  /* 0xffffe00032007812 */ /* 0x000fe200078ec0ff */
[----:B------:R-:W-:Y:S01]  /*6180*/  FMUL R6, R33, R10 ;  /* 0x0000000a21067220 */ /* 0x000fe20000400000 */
[----:B----4-:R-:W-:Y:S01]  /*6190*/  LOP3.LUT R3, R41, 0xffffe000, RZ, 0xc0, !PT ;  /* 0xffffe00029037812 */ /* 0x010fe200078ec0ff */
[----:B------:R-:W-:Y:S01]  /*61a0*/  FFMA R39, R35, R2, R7 ;  /* 0x0000000223277223 */ /* 0x000fe20000000007 */
[----:B------:R-:W-:Y:S01]  /*61b0*/  LOP3.LUT R2, R51, 0xffffe000, RZ, 0xc0, !PT ;  /* 0xffffe00033027812 */ /* 0x000fe200078ec0ff */
[C---:B------:R-:W-:Y:S01]  /*61c0*/  FFMA R4, R35.reuse, R16, R4 ;  /* 0x0000001023047223 */ /* 0x040fe20000000004 */
[----:B------:R-:W-:Y:S01]  /*61d0*/  LOP3.LUT R16, R42, 0xffffe000, RZ, 0xc0, !PT ;  /* 0xffffe0002a107812 */ /* 0x000fe200078ec0ff */
[C---:B------:R-:W-:Y:S01]  /*61e0*/  FFMA R5, R35.reuse, R17, R5 ;  /* 0x0000001123057223 */ /* 0x040fe20000000005 */
[----:B------:R-:W-:Y:S01]  /*61f0*/  F2FP.TF32.F32.PACK_B R38, R38 ;  /* 0x00000026ff26723e */ /* 0x000fe200024050ff */
[----:B------:R-:W-:Y:S01]  /*6200*/  FFMA R6, R35, R0, R6 ;  /* 0x0000000023067223 */ /* 0x000fe20000000006 */
[----:B------:R-:W-:Y:S01]  /*6210*/  LOP3.LUT R0, R40, 0xffffe000, RZ, 0xc0, !PT ;  /* 0xffffe00028007812 */ /* 0x000fe200078ec0ff */
[C---:B------:R-:W-:Y:S01]  /*6220*/  FMUL R11, R33.reuse, R11 ;  /* 0x0000000b210b7220 */ /* 0x040fe20000400000 */
[----:B------:R-:W-:Y:S01]  /*6230*/  F2FP.TF32.F32.PACK_B R39, R39 ;  /* 0x00000027ff27723e */ /* 0x000fe200024050ff */
[----:B------:R-:W-:Y:S01]  /*6240*/  FMUL R10, R33, R14 ;  /* 0x0000000e210a7220 */ /* 0x000fe20000400000 */
[----:B------:R-:W-:Y:S01]  /*6250*/  F2FP.TF32.F32.PACK_B R4, R4 ;  /* 0x00000004ff04723e */ /* 0x000fe200024050ff */
[----:B------:R-:W-:Y:S01]  /*6260*/  FFMA R7, R35, R2, R11 ;  /* 0x0000000223077223 */ /* 0x000fe2000000000b */
[----:B------:R-:W-:Y:S01]  /*6270*/  LOP3.LUT R2, R43, 0xffffe000, RZ, 0xc0, !PT ;  /* 0xffffe0002b027812 */ /* 0x000fe200078ec0ff */
[----:B------:R-:W-:Y:S01]  /*6280*/  FFMA R8, R35, R0, R8 ;  /* 0x0000000023087223 */ /* 0x000fe20000000008 */
[----:B------:R-:W-:Y:S01]  /*6290*/  LOP3.LUT R0, R44, 0xffffe000, RZ, 0xc0, !PT ;  /* 0xffffe0002c007812 */ /* 0x000fe200078ec0ff */
[----:B------:R1:W-:Y:S01]  /*62a0*/  STSM.16.M88.4 [R83+0x400], R36 ;  /* 0x0004002453007844 */ /* 0x0003e20000000200 */
[----:B------:R-:W-:Y:S01]  /*62b0*/  F2FP.TF32.F32.PACK_B R5, R5 ;  /* 0x00000005ff05723e */ /* 0x000fe200024050ff */
[----:B------:R-:W-:Y:S01]  /*62c0*/  FMUL R15, R33, R15 ;  /* 0x0000000f210f7220 */ /* 0x000fe20000400000 */
[----:B------:R-:W-:Y:S01]  /*62d0*/  F2FP.TF32.F32.PACK_B R6, R6 ;  /* 0x00000006ff06723e */ /* 0x000fe200024050ff */
[C---:B------:R-:W-:Y:S01]  /*62e0*/  FFMA R9, R35.reuse, R3, R9 ;  /* 0x0000000323097223 */ /* 0x040fe20000000009 */
[C---:B------:R-:W-:Y:S01]  /*62f0*/  FFMA R10, R35.reuse, R16, R10 ;  /* 0x00000010230a7223 */ /* 0x040fe2000000000a */
[----:B------:R-:W-:Y:S01]  /*6300*/  FFMA R11, R35, R2, R15 ;  /* 0x00000002230b7223 */ /* 0x000fe2000000000f */
[----:B------:R-:W-:Y:S01]  /*6310*/  LOP3.LUT R2, R45, 0xffffe000, RZ, 0xc0, !PT ;  /* 0xffffe0002d027812 */ /* 0x000fe200078ec0ff */
[----:B------:R-:W-:Y:S01]  /*6320*/  FFMA R12, R35, R0, R12 ;  /* 0x00000000230c7223 */ /* 0x000fe2000000000c */
[----:B------:R-:W-:Y:S01]  /*6330*/  LOP3.LUT R3, R46, 0xffffe000, RZ, 0xc0, !PT ;  /* 0xffffe0002e037812 */ /* 0x000fe200078ec0ff */
[----:B------:R-:W-:Y:S01]  /*6340*/  FMUL R14, R33, R18 ;  /* 0x00000012210e7220 */ /* 0x000fe20000400000 */
[----:B------:R-:W-:Y:S01]  /*6350*/  LOP3.LUT R0, R47, 0xffffe000, RZ, 0xc0, !PT ;  /* 0xffffe0002f007812 */ /* 0x000fe200078ec0ff */
[----:B------:R-:W-:Y:S01]  /*6360*/  FMUL R19, R33, R19 ;  /* 0x0000001321137220 */ /* 0x000fe20000400000 */
[----:B------:R-:W-:Y:S01]  /*6370*/  F2FP.TF32.F32.PACK_B R7, R7 ;  /* 0x00000007ff07723e */ /* 0x000fe200024050ff */
[C---:B------:R-:W-:Y:S01]  /*6380*/  FFMA R13, R35.reuse, R2, R13 ;  /* 0x00000002230d7223 */ /* 0x040fe2000000000d */
[C---:B------:R-:W-:Y:S01]  /*6390*/  FFMA R14, R35.reuse, R3, R14 ;  /* 0x00000003230e7223 */ /* 0x040fe2000000000e */
[----:B------:R-:W-:Y:S01]  /*63a0*/  FFMA R15, R35, R0, R19 ;  /* 0x00000000230f7223 */ /* 0x000fe20000000013 */
[----:B------:R-:W-:Y:S01]  /*63b0*/  F2FP.TF32.F32.PACK_B R8, R8 ;  /* 0x00000008ff08723e */ /* 0x000fe200024050ff */
[----:B------:R1:W-:Y:S01]  /*63c0*/  STSM.16.M88.4 [R82+0x400], R4 ;  /* 0x0004000452007844 */ /* 0x0003e20000000200 */
[----:B------:R-:W-:Y:S02]  /*63d0*/  F2FP.TF32.F32.PACK_B R9, R9 ;  /* 0x00000009ff09723e */ /* 0x000fe400024050ff */
[----:B------:R-:W-:Y:S02]  /*63e0*/  F2FP.TF32.F32.PACK_B R10, R10 ;  /* 0x0000000aff0a723e */ /* 0x000fe400024050ff */
[----:B------:R-:W-:Y:S02]  /*63f0*/  F2FP.TF32.F32.PACK_B R11, R11 ;  /* 0x0000000bff0b723e */ /* 0x000fe400024050ff */
[----:B------:R-:W-:Y:S02]  /*6400*/  F2FP.TF32.F32.PACK_B R12, R12 ;  /* 0x0000000cff0c723e */ /* 0x000fe400024050ff */
[----:B------:R-:W-:Y:S01]  /*6410*/  F2FP.TF32.F32.PACK_B R13, R13 ;  /* 0x0000000dff0d723e */ /* 0x000fe200024050ff */
[----:B------:R1:W-:Y:S01]  /*6420*/  STSM.16.M88.4 [R85], R8 ;  /* 0x0000000855007844 */ /* 0x0003e20000000200 */
[----:B------:R-:W-:Y:S02]  /*6430*/  F2FP.TF32.F32.PACK_B R14, R14 ;  /* 0x0000000eff0e723e */ /* 0x000fe400024050ff */
[----:B------:R-:W-:Y:S05]  /*6440*/  F2FP.TF32.F32.PACK_B R15, R15 ;  /* 0x0000000fff0f723e */ /* 0x000fea00024050ff */
[----:B------:R1:W-:Y:S01]  /*6450*/  STSM.16.M88.4 [R86], R12 ;  /* 0x0000000c56007844 */ /* 0x0003e20000000200 */
[----:B------:R-:W-:Y:S01]  /*6460*/  @!PT LDS RZ, [RZ] ;  /* 0x00000000fffff984 */ /* 0x000fe20000000800 */
[----:B------:R-:W-:Y:S01]  /*6470*/  @!PT LDS RZ, [RZ] ;  /* 0x00000000fffff984 */ /* 0x000fe20000000800 */
[----:B------:R-:W-:Y:S01]  /*6480*/  @!PT LDS RZ, [RZ] ;  /* 0x00000000fffff984 */ /* 0x000fe20000000800 */
[----:B------:R-:W-:Y:S01]  /*6490*/  @!PT LDS RZ, [RZ] ;  /* 0x00000000fffff984 */ /* 0x000fe20000000800 */
[----:B------:R2:W-:Y:S07]  /*64a0*/  MEMBAR.ALL.CTA ;  /* 0x0000000000007992 */ /* 0x0005ee0000008000 */
[----:B--2---:R-:W2:Y:S02]  /*64b0*/  FENCE.VIEW.ASYNC.S ;  /* 0x00000000000073c6 */ /* 0x004ea40000000000 */
[----:B--2---:R-:W-:Y:S06]  /*64c0*/  BAR.SYNC.DEFER_BLOCKING 0x1, 0x80 ;  /* 0x0042000000007b1d */ /* 0x004fec0000010000 */
[----:B------:R-:W-:Y:S05]  /*64d0*/  @P0 BRA `(.L_x_99) ;  /* 0x0000000000280947 */ /* 0x000fea0003800000 */
[----:B------:R-:W-:Y:S02]  /*64e0*/  UIADD3 UR4, UPT, UPT, UR48, 0x400, URZ ;  /* 0x0000040030047890 */ /* 0x000fe4000fffe0ff */
[----:B------:R-:W-:Y:S01]  /*64f0*/  UIADD3 UR6, UP0, UPT, UR52, 0x680, URZ ;  /* 0x0000068034067890 */ /* 0x000fe2000ff1e0ff */
[----:B------:R-:W-:Y:S03]  /*6500*/  UMOV UR43, UR36 ;  /* 0x00000024002b7c82 */ /* 0x000fe60008000000 */
[----:B------:R-:W-:Y:S01]  /*6510*/  MOV R70, UR4 ;  /* 0x0000000400467c02 */ /* 0x000fe20008000f00 */
[----:B------:R-:W-:Y:S03]  /*6520*/  UIADD3.X UR7, UPT, UPT, URZ, UR53, URZ, UP0, !UPT ;  /* 0x00000035ff077290 */ /* 0x000fe600087fe4ff */
[----:B------:R-:W-:Y:S11]  /*6530*/  R2UR UR40, R70 ;  /* 0x00000000462872ca */ /* 0x000ff600000e0000 */
[----:B------:R-:W-:Y:S02]  /*6540*/  @!UPT UIADD3 URZ, UPT, UPT, URZ, URZ, URZ ;  /* 0x000000fffffff290 */ /* 0x000fe4000fffe0ff */
[----:B------:R2:W-:Y:S01]  /*6550*/  UTMASTG.3D [UR40], [UR6] ;  /* 0x00000028060073b5 */ /* 0x0005e20008010000 */
[----:B------:R0:W-:Y:S01]  /*6560*/  UTMACMDFLUSH ;  /* 0x00000000000079b7 */ /* 0x0001e20000000000 */
[----:B--2---:R-:W-:Y:S04]  /*6570*/  DEPBAR.LE SB0, 0x1 ;  /* 0x000080400000791a */ /* 0x004fe80000000000 */
.L_x_99:
[----:B------:R-:W-:Y:S05]  /*6580*/  BSYNC.RECONVERGENT B0 ;  /* 0x0000000000007941 */ /* 0x000fea0003800200 */
.L_x_98:
[----:B------:R-:W-:Y:S01]  /*6590*/  BAR.SYNC.DEFER_BLOCKING 0x1, 0x80 ;  /* 0x0042000000007b1d */ /* 0x000fe20000010000 */
[----:B------:R-:W-:Y:S01]  /*65a0*/  ISETP.NE.AND P1, PT, R81, RZ, PT ;  /* 0x000000ff5100720c */ /* 0x000fe20003f25270 */
[----:B------:R-:W-:Y:S01]  /*65b0*/  UISETP.NE.AND UP0, UPT, UR49, URZ, UPT ;  /* 0x000000ff3100728c */ /* 0x000fe2000bf05270 */
[----:B------:R-:W-:Y:S11]  /*65c0*/  LEA R2, R87, UR48, 0x3 ;  /* 0x0000003057027c11 */ /* 0x000ff6000f8e18ff */
[----:B------:R-:W-:Y:S01]  /*65d0*/  @P1 SHF.L.U32 R3, R74, 0x1f, RZ ;  /* 0x0000001f4a031819 */ /* 0x000fe200000006ff */
[----:B------:R-:W-:Y:S06]  /*65e0*/  BRA.U !UP0, `(.L_x_100) ;  /* 0x0000000108247547 */ /* 0x000fec000b800000 */
[----:B-1----:R-:W-:Y:S01]  /*65f0*/  IMAD.U32 R4, RZ, RZ, UR51 ;  /* 0x00000033ff047e24 */ /* 0x002fe2000f8e00ff */
[----:B------:R-:W-:Y:S01]  /*6600*/  MOV R0, UR37 ;  /* 0x0000002500007c02 */ /* 0x000fe20008000f00 */
[----:B------:R-:W-:Y:S03]  /*6610*/  UIADD3 UR51, UPT, UPT, UR51, 0x1, URZ ;  /* 0x0000000133337890 */ /* 0x000fe6000fffe0ff */
[----:B------:R-:W-:Y:S01]  /*6620*/  @P1 LEA R4, R4, UR48, 0x3 ;  /* 0x0000003004041c11 */ /* 0x000fe2000f8e18ff */
[----:B------:R-:W-:Y:S04]  /*6630*/  UISETP.NE.AND UP0, UPT, UR51, 0x4, UPT ;  /* 0x000000043300788c */ /* 0x000fe8000bf05270 */
[----:B------:R-:W-:Y:S01]  /*6640*/  @P1 VIADD R4, R4, 0x60 ;  /* 0x0000006004041836 */ /* 0x000fe20000000000 */
[----:B------:R-:W-:Y:S04]  /*6650*/  USEL UR51, UR51, URZ, UP0 ;  /* 0x000000ff33337287 */ /* 0x000fe80008000000 */
[----:B------:R-:W-:Y:S04]  /*6660*/  @P1 PRMT R0, R0, 0x654, R4 ;  /* 0x0000065400001816 */ /* 0x000fe80000000004 */
[----:B------:R2:W-:Y:S04]  /*6670*/  @P1 SYNCS.ARRIVE.TRANS64.RED.A1T0 RZ, [R0+URZ], RZ ;  /* 0x000000ff00ff19a7 */ /* 0x0005e800081004ff */
.L_x_100:
[----:B------:R-:W3:Y:S01]  /*6680*/  @P1 SYNCS.PHASECHK.TRANS64.TRYWAIT P0, [R2+URZ+0x40], R3 ;  /* 0x00004003020015a7 */ /* 0x000ee200080011ff */
[----:B------:R-:W-:Y:S01]  /*6690*/  BSSY B1, `(.L_x_101) ;  /* 0x0000017000017945 */ /* 0x000fe20003800000 */
[----:B---3--:R-:W-:Y:S03]  /*66a0*/  @P1 SEL R89, RZ, 0x1, !P0 ;  /* 0x00000001ff591807 */ /* 0x008fe60004000000 */
[----:B------:R-:W-:Y:S05]  /*66b0*/  @!P1 BRA `(.L_x_102) ;  /* 0x0000000000509947 */ /* 0x000fea0003800000 */
[----:B------:R-:W-:Y:S01]  /*66c0*/  ISETP.NE.AND P1, PT, R90, RZ, PT ;  /* 0x000000ff5a00720c */ /* 0x000fe20003f25270 */
[----:B------:R-:W-:Y:S01]  /*66d0*/  BSSY B0, `(.L_x_103) ;  /* 0x000000a000007945 */ /* 0x000fe20003800000 */
[----:B------:R-:W-:Y:S11]  /*66e0*/  ISETP.NE.AND P0, PT, R89, RZ, PT ;  /* 0x000000ff5900720c */ /* 0x000ff60003f05270 */
[----:B-1----:R-:W-:Y:S04]  /*66f0*/  @P1 IMAD R5, R87, 0x2000, R88 ;  /* 0x0000200057051824 */ /* 0x002fe800078e0258 */
[----:B------:R-:W-:Y:S05]  /*6700*/  @P1 VIADD R4, R5, UR48 ;  /* 0x0000003005041c36 */ /* 0x000fea0008000000 */
[----:B------:R-:W-:Y:S01]  /*6710*/  @P1 IADD3 R3, PT, PT, R91, R4, RZ ;  /* 0x000000045b031210 */ /* 0x000fe20007ffe0ff */
[----:B------:R-:W-:Y:S01]  /*6720*/  @P1 IMAD.IADD R4, R75, 0x1, R4 ;  /* 0x000000014b041824 */ /* 0x000fe200078e0204 */
[----:B------:R-:W-:Y:S06]  /*6730*/  @P0 BRA `(.L_x_104) ;  /* 0x00000000000c0947 */ /* 0x000fec0003800000 */
[----:B--2---:R-:W-:Y:S04]  /*6740*/  SHF.L.U32 R0, R74, 0x1f, RZ ;  /* 0x0000001f4a007819 */ /* 0x004fe800000006ff */
[----:B------:R-:W1:Y:S02]  /*6750*/  SYNCS.PHASECHK.TRANS64.TRYWAIT P0, [R2+URZ+0x40], R0 ;  /* 0x00004000020075a7 */ /* 0x000e6400080011ff */
[----:B-1----:R-:W-:Y:S05]  /*6760*/  @!P0 BRA `(.L_x_105) ;  /* 0x0000002800348947 */ /* 0x002fea0003800000 */
.L_x_104:
[----:B------:R-:W-:Y:S05]  /*6770*/  BSYNC B0 ;  /* 0x0000000000007941 */ /* 0x000fea0003800000 */
.L_x_103:
[----:B------:R-:W-:Y:S02]  /*6780*/  ISETP.NE.AND P0, PT, R90, RZ, PT ;  /* 0x000000ff5a00720c */ /* 0x000fe40003f05270 */
[----:B------:R-:W-:Y:S11]  /*6790*/  IADD3 R87, PT, PT, R87, 0x1, RZ ;  /* 0x0000000157577810 */ /* 0x000ff60007ffe0ff */
[----:B-12---:R-:W-:Y:S01]  /*67a0*/  @P0 IMAD.IADD R0, R75, 0x1, R3 ;  /* 0x000000014b000824 */ /* 0x006fe200078e0203 */
[----:B------:R-:W-:Y:S05]  /*67b0*/  @P0 WARPSYNC.ALL ;  /* 0x0000000000000948 */ /* 0x000fea0003800000 */
[----:B------:R3:W4:Y:S04]  /*67c0*/  @P0 LDSM.16.M88.4 R52, [R5+UR48+0x400] ;  /* 0x000400300534083b */ /* 0x0007280008000200 */
[----:B------:R3:W1:Y:S04]  /*67d0*/  @P0 LDSM.16.M88.4 R48, [R4+0x400] ;  /* 0x000400000430083b */ /* 0x0006680000000200 */
[----:B------:R3:W2:Y:S04]  /*67e0*/  @P0 LDSM.16.M88.4 R40, [R3+0x400] ;  /* 0x000400000328083b */ /* 0x0006a80000000200 */
[----:B------:R3:W1:Y:S02]  /*67f0*/  @P0 LDSM.16.M88.4 R44, [R0+0x400] ;  /* 0x00040000002c083b */ /* 0x0006640000000200 */
.L_x_102:
[----:B------:R-:W-:Y:S05]  /*6800*/  BSYNC B1 ;  /* 0x0000000000017941 */ /* 0x000fea0003800000 */
.L_x_101:
[----:B--23--:R-:W-:Y:S05]  /*6810*/  VIADD R0, R34, 0x20 ;  /* 0x0000002022007836 */ /* 0x00cfea0000000000 */
[----:B------:R-:W-:Y:S04]  /*6820*/  SHF.R.U32.HI R0, RZ, 0x15, R0 ;  /* 0x00000015ff007819 */ /* 0x000fe80000011600 */
[----:B------:R-:W-:Y:S11]  /*6830*/  LOP3.LUT P0, RZ, R0, 0x3, R69, 0x48, !PT ;  /* 0x0000000300ff7812 */ /* 0x000ff60007804845 */
[----:B------:R-:W-:Y:S02]  /*6840*/  @!UPT UIADD3 URZ, UPT, UPT, URZ, URZ, URZ ;  /* 0x000000fffffff290 */ /* 0x000fe4000fffe0ff */
[----:B------:R-:W-:Y:S05]  /*6850*/  @!P0 BRA `(.L_x_106) ;  /* 0x0000000000408947 */ /* 0x000fea0003800000 */
[----:B------:R-:W2:Y:S01]  /*6860*/  LDCU.64 UR8, c[0x4][0x70] ;  /* 0x01000e00ff0877ac */ /* 0x000ea20008000a00 */
[----:B------:R-:W-:Y:S01]  /*6870*/  MOV R3, 0x0 ;  /* 0x0000000000037802 */ /* 0x000fe20000000f00 */
[----:B-1----:R-:W-:Y:S02]  /*6880*/  HFMA2 R12, -RZ, RZ, 0, 5.9604644775390625e-08 ;  /* 0x00000001ff0c7431 */ /* 0x002fe400000001ff */
[----:B------:R-:W-:Y:S02]  /*6890*/  IMAD.MOV.U32 R8, RZ, RZ, 0x192 ;  /* 0x00000192ff087424 */ /* 0x000fe400078e00ff */
[----:B------:R-:W-:Y:S01]  /*68a0*/  IMAD.MOV.U32 R13, RZ, RZ, RZ ;  /* 0x000000ffff0d7224 */ /* 0x000fe200078e00ff */
[----:B------:R-:W1:Y:S01]  /*68b0*/  LDCU.64 UR6, c[0x4][0x78] ;  /* 0x01000f00ff0677ac */ /* 0x000e620008000a00 */
[----:B------:R-:W3:Y:S01]  /*68c0*/  LDC.64 R2, c[0x4][R3] ;  /* 0x0100000003027b82 */ /* 0x000ee20000000a00 */
[----:B------:R-:W5:Y:S01]  /*68d0*/  LDCU.64 UR4, c[0x4][0x10] ;  /* 0x01000200ff0477ac */ /* 0x000f620008000a00 */
[----:B--2---:R-:W-:Y:S01]  /*68e0*/  MOV R5, UR9 ;  /* 0x0000000900057c02 */ /* 0x004fe20008000f00 */
[----:B------:R-:W-:Y:S01]  /*68f0*/  IMAD.U32 R4, RZ, RZ, UR8 ;  /* 0x00000008ff047e24 */ /* 0x000fe2000f8e00ff */
[----:B-1----:R-:W-:Y:S01]  /*6900*/  MOV R7, UR7 ;  /* 0x0000000700077c02 */ /* 0x002fe20008000f00 */
[----:B------:R-:W-:Y:S01]  /*6910*/  IMAD.U32 R6, RZ, RZ, UR6 ;  /* 0x00000006ff067e24 */ /* 0x000fe2000f8e00ff */
[----:B-----5:R-:W-:Y:S01]  /*6920*/  MOV R11, UR5 ;  /* 0x00000005000b7c02 */ /* 0x020fe20008000f00 */
[----:B------:R-:W-:Y:S02]  /*6930*/  IMAD.U32 R10, RZ, RZ, UR4 ;  /* 0x00000004ff0a7e24 */ /* 0x000fe4000f8e00ff */
[----:B------:R-:W-:Y:S07]  /*6940*/  LEPC R20, `(.L_x_106) ;  /* 0x000000001014794e */ /* 0x000fee0000000000 */
[----:B---34-:R-:W-:Y:S05]  /*6950*/  CALL.ABS.NOINC R2 ;  /* 0x0000000002007343 */ /* 0x018fea0003c00000 */
.L_x_106:
[----:B------:R-:W-:Y:S01]  /*6960*/  ISETP.NE.AND P6, PT, R81, RZ, PT ;  /* 0x000000ff5100720c */ /* 0x000fe20003fc5270 */
[----:B------:R-:W-:Y:S05]  /*6970*/  WARPSYNC.ALL ;  /* 0x0000000000007948 */ /* 0x000fea0003800000 */
[----:B------:R-:W-:Y:S01]  /*6980*/  R2UR UR4, R34 ;  /* 0x00000000220472ca */ /* 0x000fe200000e0000 */
[----:B------:R-:W-:Y:S01]  /*6990*/  IMAD.U32 R0, RZ, RZ, UR51 ;  /* 0x00000033ff007e24 */ /* 0x000fe2000f8e00ff */
[----:B----4-:R-:W-:Y:S01]  /*69a0*/  LOP3.LUT R20, R52, 0xffffe000, RZ, 0xc0, !PT ;  /* 0xffffe00034147812 */ /* 0x010fe200078ec0ff */
[----:B------:R-:W-:Y:S01]  /*69b0*/  IMAD.U32 R21, RZ, RZ, UR37 ;  /* 0x00000025ff157e24 */ /* 0x000fe2000f8e00ff */
[----:B------:R-:W-:Y:S01]  /*69c0*/  ISETP.NE.AND P0, PT, R77, RZ, PT ;  /* 0x000000ff4d00720c */ /* 0x000fe20003f05270 */
[----:B------:R-:W-:Y:S02]  /*69d0*/  BSSY.RECONVERGENT B0, `(.L_x_107) ;  /* 0x000005b000007945 */ /* 0x000fe40003800200 */
[----:B------:R-:W-:Y:S05]  /*69e0*/  @P6 LEA R0, R0, UR48, 0x3 ;  /* 0x0000003000006c11 */ /* 0x000fea000f8e18ff */
[----:B------:R-:W-:Y:S01]  /*69f0*/  @P6 VIADD R0, R0, 0x60 ;  /* 0x0000006000006836 */ /* 0x000fe20000000000 */
[----:B-1----:R-:W1:Y:S04]  /*6a00*/  LDTM.16dp128bit.x8 R4, tmem[UR4+0x20] ;  /* 0x00002004000479ee */ /* 0x002e680008180000 */
[----:B------:R-:W-:Y:S01]  /*6a10*/  @P6 PRMT R21, R21, 0x654, R0 ;  /* 0x0000065415156816 */ /* 0x000fe20000000000 */
[C---:B-1----:R-:W-:Y:S01]  /*6a20*/  FMUL R0, R33.reuse, R4 ;  /* 0x0000000421007220 */ /* 0x042fe20000400000 */
[C---:B------:R-:W-:Y:S01]  /*6a30*/  FMUL R4, R33.reuse, R8 ;  /* 0x0000000821047220 */ /* 0x040fe20000400000 */
[C---:B------:R-:W-:Y:S01]  /*6a40*/  FMUL R8, R33.reuse, R12 ;  /* 0x0000000c21087220 */ /* 0x040fe20000400000 */
[----:B------:R-:W-:Y:S01]  /*6a50*/  FMUL R12, R33, R16 ;  /* 0x00000010210c7220 */ /* 0x000fe20000400000 */
[----:B------:R-:W-:Y:S01]  /*6a60*/  LOP3.LUT R16, R53, 0xffffe000, RZ, 0xc0, !PT ;  /* 0xffffe00035107812 */ /* 0x000fe200078ec0ff */
[C---:B------:R-:W-:Y:S01]  /*6a70*/  FMUL R2, R33.reuse, R5 ;  /* 0x0000000521027220 */ /* 0x040fe20000400000 */
[C---:B------:R-:W-:Y:S01]  /*6a80*/  FMUL R3, R33.reuse, R6 ;  /* 0x0000000621037220 */ /* 0x040fe20000400000 */
[----:B------:R-:W-:Y:S01]  /*6a90*/  FMUL R5, R33, R9 ;  /* 0x0000000921057220 */ /* 0x000fe20000400000 */
[----:B------:R-:W-:Y:S01]  /*6aa0*/  FFMA R36, R35, R20, R0 ;  /* 0x0000001423247223 */ /* 0x000fe20000000000 */
[----:B------:R-:W-:Y:S01]  /*6ab0*/  LOP3.LUT R0, R54, 0xffffe000, RZ, 0xc0, !PT ;  /* 0xffffe00036007812 */ /* 0x000fe200078ec0ff */
[C---:B------:R-:W-:Y:S01]  /*6ac0*/  FMUL R6, R33.reuse, R10 ;  /* 0x0000000a21067220 */ /* 0x040fe20000400000 */
[C---:B------:R-:W-:Y:S01]  /*6ad0*/  FMUL R9, R33.reuse, R13 ;  /* 0x0000000d21097220 */ /* 0x040fe20000400000 */
[C---:B------:R-:W-:Y:S01]  /*6ae0*/  FMUL R10, R33.reuse, R14 ;  /* 0x0000000e210a7220 */ /* 0x040fe20000400000 */
[----:B------:R-:W-:Y:S01]  /*6af0*/  F2FP.TF32.F32.PACK_B R36, R36 ;  /* 0x00000024ff24723e */ /* 0x000fe200024050ff */
[----:B------:R-:W-:Y:S01]  /*6b00*/  FMUL R13, R33, R17 ;  /* 0x00000011210d7220 */ /* 0x000fe20000400000 */
[----:B------:R-:W-:Y:S01]  /*6b10*/  LOP3.LUT R17, R55, 0xffffe000, RZ, 0xc0, !PT ;  /* 0xffffe00037117812 */ /* 0x000fe200078ec0ff */
[----:B------:R-:W-:Y:S01]  /*6b20*/  FMUL R14, R33, R18 ;  /* 0x00000012210e7220 */ /* 0x000fe20000400000 */
[----:B------:R-:W-:Y:S01]  /*6b30*/  LOP3.LUT R18, R48, 0xffffe000, RZ, 0xc0, !PT ;  /* 0xffffe00030127812 */ /* 0x000fe200078ec0ff */
[----:B------:R-:W-:Y:S01]  /*6b40*/  FFMA R37, R35, R16, R2 ;  /* 0x0000001023257223 */ /* 0x000fe20000000002 */
[----:B------:R-:W-:Y:S01]  /*6b50*/  LOP3.LUT R2, R49, 0xffffe000, RZ, 0xc0, !PT ;  /* 0xffffe00031027812 */ /* 0x000fe200078ec0ff */
[----:B------:R-:W-:Y:S01]  /*6b60*/  FMUL R7, R33, R7 ;  /* 0x0000000721077220 */ /* 0x000fe20000400000 */
[----:B------:R-:W-:Y:S01]  /*6b70*/  LOP3.LUT R16, R41, 0xffffe000, RZ, 0xc0, !PT ;  /* 0xffffe00029107812 */ /* 0x000fe200078ec0ff */
[C---:B------:R-:W-:Y:S01]  /*6b80*/  FFMA R38, R35.reuse, R0, R3 ;  /* 0x0000000023267223 */ /* 0x040fe20000000003 */
[----:B------:R-:W-:Y:S01]  /*6b90*/  LOP3.LUT R0, R50, 0xffffe000, RZ, 0xc0, !PT ;  /* 0xffffe00032007812 */ /* 0x000fe200078ec0ff */
[C---:B------:R-:W-:Y:S01]  /*6ba0*/  FFMA R39, R35.reuse, R17, R7 ;  /* 0x0000001123277223 */ /* 0x040fe20000000007 */
[----:B------:R-:W-:Y:S01]  /*6bb0*/  LOP3.LUT R3, R40, 0xffffe000, RZ, 0xc0, !PT ;  /* 0xffffe00028037812 */ /* 0x000fe200078ec0ff */
[C---:B------:R-:W-:Y:S01]  /*6bc0*/  FFMA R4, R35.reuse, R18, R4 ;  /* 0x0000001223047223 */ /* 0x040fe20000000004 */
[----:B------:R-:W-:Y:S01]  /*6bd0*/  F2FP.TF32.F32.PACK_B R37, R37 ;  /* 0x00000025ff25723e */ /* 0x000fe200024050ff */
[----:B------:R-:W-:Y:S01]  /*6be0*/  FFMA R5, R35, R2, R5 ;  /* 0x0000000223057223 */ /* 0x000fe20000000005 */
[----:B------:R-:W-:Y:S01]  /*6bf0*/  LOP3.LUT R2, R51, 0xffffe000, RZ, 0xc0, !PT ;  /* 0xffffe00033027812 */ /* 0x000fe200078ec0ff */
[----:B------:R-:W-:Y:S01]  /*6c00*/  FMUL R11, R33, R11 ;  /* 0x0000000b210b7220 */ /* 0x000fe20000400000 */
[----:B------:R-:W-:Y:S01]  /*6c10*/  F2FP.TF32.F32.PACK_B R38, R38 ;  /* 0x00000026ff26723e */ /* 0x000fe200024050ff */
[C---:B------:R-:W-:Y:S01]  /*6c20*/  FFMA R6, R35.reuse, R0, R6 ;  /* 0x0000000023067223 */ /* 0x040fe20000000006 */
[----:B------:R-:W-:Y:S01]  /*6c30*/  LOP3.LUT R0, R42, 0xffffe000, RZ, 0xc0, !PT ;  /* 0xffffe0002a007812 */ /* 0x000fe200078ec0ff */
[----:B------:R-:W-:Y:S01]  /*6c40*/  FFMA R7, R35, R2, R11 ;  /* 0x0000000223077223 */ /* 0x000fe2000000000b */
[----:B------:R-:W-:Y:S01]  /*6c50*/  LOP3.LUT R2, R43, 0xffffe000, RZ, 0xc0, !PT ;  /* 0xffffe0002b027812 */ /* 0x000fe200078ec0ff */
[----:B------:R-:W-:Y:S01]  /*6c60*/  FFMA R8, R35, R3, R8 ;  /* 0x0000000323087223 */ /* 0x000fe20000000008 */
[----:B------:R-:W-:Y:S01]  /*6c70*/  LOP3.LUT R3, R45, 0xffffe000, RZ, 0xc0, !PT ;  /* 0xffffe0002d037812 */ /* 0x000fe200078ec0ff */
[----:B------:R-:W-:Y:S01]  /*6c80*/  FFMA R9, R35, R16, R9 ;  /* 0x0000001023097223 */ /* 0x000fe20000000009 */
[----:B------:R-:W-:Y:S01]  /*6c90*/  F2FP.TF32.F32.PACK_B R39, R39 ;  /* 0x00000027ff27723e */ /* 0x000fe200024050ff */
[----:B------:R-:W-:Y:S01]  /*6ca0*/  FMUL R15, R33, R15 ;  /* 0x0000000f210f7220 */ /* 0x000fe20000400000 */
[----:B------:R-:W-:Y:S01]  /*6cb0*/  LOP3.LUT R16, R46, 0xffffe000, RZ, 0xc0, !PT ;  /* 0xffffe0002e107812 */ /* 0x000fe200078ec0ff */
[C---:B------:R-:W-:Y:S01]  /*6cc0*/  FFMA R10, R35.reuse, R0, R10 ;  /* 0x00000000230a7223 */ /* 0x040fe2000000000a */
        /* <DEDUP_REMOVED lines=8> */
[----:B------:R-:W-:Y:S01]  /*6d50*/  F2FP.TF32.F32.PACK_B R6, R6 ;  /* 0x00000006ff06723e */ /* 0x000fe200024050ff */
[C---:B------:R-:W-:Y:S01]  /*6d60*/  FFMA R13, R35.reuse, R3, R13 ;  /* 0x00000003230d7223 */ /* 0x040fe2000000000d */
[----:B------:R-:W-:Y:S01]  /*6d70*/  F2FP.TF32.F32.PACK_B R7, R7 ;  /* 0x00000007ff07723e */ /* 0x000fe200024050ff */
[C---:B------:R-:W-:Y:S01]  /*6d80*/  FFMA R14, R35.reuse, R16, R14 ;  /* 0x00000010230e7223 */ /* 0x040fe2000000000e */
[----:B------:R-:W-:Y:S01]  /*6d90*/  FFMA R15, R35, R2, R19 ;  /* 0x00000002230f7223 */ /* 0x000fe20000000013 */
[----:B------:R-:W-:Y:S02]  /*6da0*/  F2FP.TF32.F32.PACK_B R8, R8 ;  /* 0x00000008ff08723e */ /* 0x000fe400024050ff */
[----:B------:R1:W-:Y:S01]  /*6db0*/  STSM.16.M88.4 [R82+0x2400], R4 ;  /* 0x0024000452007844 */ /* 0x0003e20000000200 */
[----:B------:R-:W-:Y:S02]  /*6dc0*/  F2FP.TF32.F32.PACK_B R9, R9 ;  /* 0x00000009ff09723e */ /* 0x000fe400024050ff */
[----:B------:R-:W-:Y:S02]  /*6dd0*/  F2FP.TF32.F32.PACK_B R10, R10 ;  /* 0x0000000aff0a723e */ /* 0x000fe400024050ff */
[----:B------:R-:W-:Y:S02]  /*6de0*/  F2FP.TF32.F32.PACK_B R11, R11 ;  /* 0x0000000bff0b723e */ /* 0x000fe400024050ff */
[----:B------:R-:W-:Y:S02]  /*6df0*/  F2FP.TF32.F32.PACK_B R12, R12 ;  /* 0x0000000cff0c723e */ /* 0x000fe400024050ff */
[----:B------:R-:W-:Y:S01]  /*6e00*/  F2FP.TF32.F32.PACK_B R13, R13 ;  /* 0x0000000dff0d723e */ /* 0x000fe200024050ff */
[----:B------:R1:W-:Y:S01]  /*6e10*/  STSM.16.M88.4 [R85+0x2000], R8 ;  /* 0x0020000855007844 */ /* 0x0003e20000000200 */
[----:B------:R-:W-:Y:S02]  /*6e20*/  F2FP.TF32.F32.PACK_B R14, R14 ;  /* 0x0000000eff0e723e */ /* 0x000fe400024050ff */
[----:B------:R-:W-:Y:S02]  /*6e30*/  F2FP.TF32.F32.PACK_B R15, R15 ;  /* 0x0000000fff0f723e */ /* 0x000fe400024050ff */
[----:B------:R-:W-:Y:S02]  /*6e40*/  LEA R0, R87, UR48, 0x3 ;  /* 0x0000003057007c11 */ /* 0x000fe4000f8e18ff */
[----:B------:R-:W-:Y:S01]  /*6e50*/  @P6 SHF.L.U32 R2, R74, 0x1f, RZ ;  /* 0x0000001f4a026819 */ /* 0x000fe200000006ff */
[----:B------:R1:W-:Y:S01]  /*6e60*/  STSM.16.M88.4 [R86+0x2000], R12 ;  /* 0x0020000c56007844 */ /* 0x0003e20000000200 */
        /* <DEDUP_REMOVED lines=8> */
[----:B------:R-:W-:Y:S02]  /*6ef0*/  UIADD3 UR8, UP0, UPT, UR52, 0x680, URZ ;  /* 0x0000068034087890 */ /* 0x000fe4000ff1e0ff */
[----:B------:R-:W-:Y:S02]  /*6f00*/  UIADD3 UR5, UPT, UPT, UR41, 0x20, URZ ;  /* 0x0000002029057890 */ /* 0x000fe4000fffe0ff */
[----:B------:R-:W-:Y:S02]  /*6f10*/  UIADD3 UR4, UPT, UPT, UR48, 0x2400, URZ ;  /* 0x0000240030047890 */ /* 0x000fe4000fffe0ff */
[----:B------:R-:W-:Y:S01]  /*6f20*/  UIADD3.X UR9, UPT, UPT, URZ, UR53, URZ, UP0, !UPT ;  /* 0x00000035ff097290 */ /* 0x000fe200087fe4ff */
[----:B------:R-:W-:Y:S01]  /*6f30*/  UMOV UR6, UR42 ;  /* 0x0000002a00067c82 */ /* 0x000fe20008000000 */
[----:B------:R-:W-:Y:S07]  /*6f40*/  UMOV UR7, UR36 ;  /* 0x0000002400077c82 */ /* 0x000fee0008000000 */
[----:B------:R2:W-:Y:S01]  /*6f50*/  UTMASTG.3D [UR4], [UR8] ;  /* 0x00000004080073b5 */ /* 0x0005e20008010000 */
[----:B------:R0:W-:Y:S01]  /*6f60*/  UTMACMDFLUSH ;  /* 0x00000000000079b7 */ /* 0x0001e20000000000 */
[----:B--2---:R-:W-:Y:S04]  /*6f70*/  DEPBAR.LE SB0, 0x1 ;  /* 0x000080400000791a */ /* 0x004fe80000000000 */
.L_x_108:
[----:B------:R-:W-:Y:S05]  /*6f80*/  BSYNC.RECONVERGENT B0 ;  /* 0x0000000000007941 */ /* 0x000fea0003800200 */
.L_x_107:
[----:B------:R-:W-:Y:S01]  /*6f90*/  BAR.SYNC.DEFER_BLOCKING 0x1, 0x80 ;  /* 0x0042000000007b1d */ /* 0x000fe20000010000 */
[----:B------:R-:W-:Y:S04]  /*6fa0*/  UIADD3 UR40, UPT, UPT, UR51, 0x1, URZ ;  /* 0x0000000133287890 */ /* 0x000fe8000fffe0ff */
[----:B------:R-:W-:Y:S04]  /*6fb0*/  UISETP.NE.AND UP0, UPT, UR40, 0x4, UPT ;  /* 0x000000042800788c */ /* 0x000fe8000bf05270 */
[----:B------:R-:W-:Y:S01]  /*6fc0*/  USEL UR40, UR40, URZ, UP0 ;  /* 0x000000ff28287287 */ /* 0x000fe20008000000 */
[----:B------:R2:W-:Y:S01]  /*6fd0*/  @P6 SYNCS.ARRIVE.TRANS64.RED.A1T0 RZ, [R21+URZ], RZ ;  /* 0x000000ff15ff69a7 */ /* 0x0005e200081004ff */
[----:B------:R-:W-:Y:S01]  /*6fe0*/  BSSY B1, `(.L_x_109) ;  /* 0x0000018000017945 */ /* 0x000fe20003800000 */
[----:B------:R-:W3:Y:S02]  /*6ff0*/  @P6 SYNCS.PHASECHK.TRANS64.TRYWAIT P0, [R0+URZ+0x40], R2 ;  /* 0x00004002000065a7 */ /* 0x000ee400080011ff */
[----:B---3--:R-:W-:Y:S01]  /*7000*/  @P6 SEL R89, RZ, 0x1, !P0 ;  /* 0x00000001ff596807 */ /* 0x008fe20004000000 */
[----:B--2---:R-:W-:Y:S06]  /*7010*/  @!P6 BRA `(.L_x_110) ;  /* 0x000000000050e947 */ /* 0x004fec0003800000 */
        /* <DEDUP_REMOVED lines=8> */
[----:B------:R-:W-:Y:S04]  /*70a0*/  SHF.L.U32 R5, R74, 0x1f, RZ ;  /* 0x0000001f4a057819 */ /* 0x000fe800000006ff */
[----:B------:R-:W1:Y:S02]  /*70b0*/  SYNCS.PHASECHK.TRANS64.TRYWAIT P0, [R0+URZ+0x40], R5 ;  /* 0x00004005000075a7 */ /* 0x000e6400080011ff */
[----:B-1----:R-:W-:Y:S05]  /*70c0*/  @!P0 BRA `(.L_x_113) ;  /* 0x0000001c00f08947 */ /* 0x002fea0003800000 */
.L_x_112:
[----:B------:R-:W-:Y:S05]  /*70d0*/  BSYNC B0 ;  /* 0x0000000000007941 */ /* 0x000fea0003800000 */
.L_x_111:
[----:B------:R-:W-:Y:S02]  /*70e0*/  ISETP.NE.AND P0, PT, R90, RZ, PT ;  /* 0x000000ff5a00720c */ /* 0x000fe40003f05270 */
[----:B------:R-:W-:Y:S11]  /*70f0*/  IADD3 R87, PT, PT, R87, 0x1, RZ ;  /* 0x0000000157577810 */ /* 0x000ff60007ffe0ff */
[----:B-1----:R-:W-:Y:S01]  /*7100*/  @P0 IMAD.IADD R0, R75, 0x1, R2 ;  /* 0x000000014b000824 */ /* 0x002fe200078e0202 */
[----:B------:R-:W-:Y:S05]  /*7110*/  @P0 WARPSYNC.ALL ;  /* 0x0000000000000948 */ /* 0x000fea0003800000 */
[----:B------:R2:W3:Y:S04]  /*7120*/  @P0 LDSM.16.M88.4 R52, [R4+UR48+0x400] ;  /* 0x000400300434083b */ /* 0x0004e80008000200 */
[----:B------:R2:W4:Y:S04]  /*7130*/  @P0 LDSM.16.M88.4 R48, [R3+0x400] ;  /* 0x000400000330083b */ /* 0x0005280000000200 */
[----:B------:R2:W1:Y:S04]  /*7140*/  @P0 LDSM.16.M88.4 R40, [R2+0x400] ;  /* 0x000400000228083b */ /* 0x0004680000000200 */
[----:B------:R2:W1:Y:S02]  /*7150*/  @P0 LDSM.16.M88.4 R44, [R0+0x400] ;  /* 0x00040000002c083b */ /* 0x0004640000000200 */
.L_x_110:
[----:B------:R-:W-:Y:S05]  /*7160*/  BSYNC B1 ;  /* 0x0000000000017941 */ /* 0x000fea0003800000 */
.L_x_109:
[----:B--2---:R-:W-:Y:S05]  /*7170*/  VIADD R0, R34, 0x40 ;  /* 0x0000004022007836 */ /* 0x004fea0000000000 */
        /* <DEDUP_REMOVED lines=20> */
.L_x_114:
[----:B------:R-:W-:Y:S01]  /*72c0*/  ISETP.NE.AND P6, PT, R81, RZ, PT ;  /* 0x000000ff5100720c */ /* 0x000fe20003fc5270 */
[----:B------:R-:W-:Y:S05]  /*72d0*/  WARPSYNC.ALL ;  /* 0x0000000000007948 */ /* 0x000fea0003800000 */
[----:B------:R-:W-:Y:S01]  /*72e0*/  R2UR UR4, R34 ;  /* 0x00000000220472ca */ /* 0x000fe200000e0000 */
[----:B------:R-:W-:Y:S01]  /*72f0*/  IMAD.U32 R0, RZ, RZ, UR40 ;  /* 0x00000028ff007e24 */ /* 0x000fe2000f8e00ff */
[----:B---3--:R-:W-:Y:S01]  /*7300*/  LOP3.LUT R20, R52, 0xffffe000, RZ, 0xc0, !PT ;  /* 0xffffe00034147812 */ /* 0x008fe200078ec0ff */
        /* <DEDUP_REMOVED lines=24> */
[----:B----4-:R-:W-:Y:S01]  /*7490*/  LOP3.LUT R18, R48, 0xffffe000, RZ, 0xc0, !PT ;  /* 0xffffe00030127812 */ /* 0x010fe200078ec0ff */
        /* <DEDUP_REMOVED lines=68> */
.L_x_116:
[----:B------:R-:W-:Y:S05]  /*78e0*/  BSYNC.RECONVERGENT B0 ;  /* 0x0000000000007941 */ /* 0x000fea0003800200 */
.L_x_115:
        /* <DEDUP_REMOVED lines=12> */
[----:B------:R-:W-:Y:S04]  /*79b0*/  @P1 IMAD R87, R87, 0x2000, R88 ;  /* 0x0000200057571824 */ /* 0x000fe800078e0258 */
[----:B------:R-:W-:Y:S05]  /*79c0*/  @P1 VIADD R3, R87, UR48 ;  /* 0x0000003057031c36 */ /* 0x000fea0008000000 */
[----:B------:R-:W-:Y:S01]  /*79d0*/  @P1 IADD3 R91, PT, PT, R91, R3, RZ ;  /* 0x000000035b5b1210 */ /* 0x000fe20007ffe0ff */
[----:B------:R-:W-:Y:S01]  /*79e0*/  @P1 IMAD.IADD R3, R75, 0x1, R3 ;  /* 0x000000014b031824 */ /* 0x000fe200078e0203 */
[----:B------:R-:W-:Y:S06]  /*79f0*/  @P0 BRA `(.L_x_120) ;  /* 0x00000000000c0947 */ /* 0x000fec0003800000 */
[----:B------:R-:W-:Y:S04]  /*7a00*/  SHF.L.U32 R0, R74, 0x1f, RZ ;  /* 0x0000001f4a007819 */ /* 0x000fe800000006ff */
[----:B------:R-:W2:Y:S02]  /*7a10*/  SYNCS.PHASECHK.TRANS64.TRYWAIT P0, [R2+URZ+0x40], R0 ;  /* 0x00004000020075a7 */ /* 0x000ea400080011ff */
[----:B--2---:R-:W-:Y:S05]  /*7a20*/  @!P0 BRA `(.L_x_121) ;  /* 0x0000001400ac8947 */ /* 0x004fea0003800000 */
.L_x_120:
[----:B------:R-:W-:Y:S05]  /*7a30*/  BSYNC B0 ;  /* 0x0000000000007941 */ /* 0x000fea0003800000 */
.L_x_119:
[----:B------:R-:W-:Y:S11]  /*7a40*/  ISETP.NE.AND P0, PT, R90, RZ, PT ;  /* 0x000000ff5a00720c */ /* 0x000ff60003f05270 */
[----:B------:R-:W-:Y:S02]  /*7a50*/  @!UPT UIADD3 URZ, UPT, UPT, URZ, URZ, URZ ;  /* 0x000000fffffff290 */ /* 0x000fe4000fffe0ff */
[----:B--2---:R-:W-:Y:S01]  /*7a60*/  @P0 IADD3 R0, PT, PT, R75, R91, RZ ;  /* 0x0000005b4b000210 */ /* 0x004fe20007ffe0ff */
[----:B------:R-:W-:Y:S05]  /*7a70*/  @P0 WARPSYNC.ALL ;  /* 0x0000000000000948 */ /* 0x000fea0003800000 */
[----:B------:R2:W3:Y:S04]  /*7a80*/  @P0 LDSM.16.M88.4 R52, [R87+UR48+0x400] ;  /* 0x000400305734083b */ /* 0x0004e80008000200 */
[----:B------:R2:W4:Y:S04]  /*7a90*/  @P0 LDSM.16.M88.4 R48, [R3+0x400] ;  /* 0x000400000330083b */ /* 0x0005280000000200 */
[----:B------:R2:W1:Y:S04]  /*7aa0*/  @P0 LDSM.16.M88.4 R40, [R91+0x400] ;  /* 0x000400005b28083b */ /* 0x0004680000000200 */
[----:B------:R2:W1:Y:S02]  /*7ab0*/  @P0 LDSM.16.M88.4 R44, [R0+0x400] ;  /* 0x00040000002c083b */ /* 0x0004640000000200 */
.L_x_118:
[----:B------:R-:W-:Y:S05]  /*7ac0*/  BSYNC B1 ;  /* 0x0000000000017941 */ /* 0x000fea0003800000 */
.L_x_117:
        /* <DEDUP_REMOVED lines=21> */
.L_x_122:
[----:B------:R-:W-:Y:S01]  /*7c20*/  ISETP.NE.AND P0, PT, R77, RZ, PT ;  /* 0x000000ff4d00720c */ /* 0x000fe20003f05270 */
[----:B------:R-:W-:Y:S05]  /*7c30*/  WARPSYNC.ALL ;  /* 0x0000000000007948 */ /* 0x000fea0003800000 */
[----:B------:R-:W-:Y:S01]  /*7c40*/  R2UR UR4, R34 ;  /* 0x00000000220472ca */ /* 0x000fe200000e0000 */
[----:B------:R-:W-:Y:S01]  /*7c50*/  BSSY.RECONVERGENT B0, `(.L_x_123) ;  /* 0x000005c000007945 */ /* 0x000fe20003800200 */
[----:B------:R-:W-:Y:S02]  /*7c60*/  R2UR UR5, R84 ;  /* 0x00000000540572ca */ /* 0x000fe400000e0000 */
[----:B---3--:R-:W-:Y:S02]  /*7c70*/  LOP3.LUT R0, R52, 0xffffe000, RZ, 0xc0, !PT ;  /* 0xffffe00034007812 */ /* 0x008fe400078ec0ff */
[----:B------:R-:W-:Y:S02]  /*7c80*/  LOP3.LUT R2, R53, 0xffffe000, RZ, 0xc0, !PT ;  /* 0xffffe00035027812 */ /* 0x000fe400078ec0ff */
[----:B------:R-:W-:Y:S02]  /*7c90*/  LOP3.LUT R3, R54, 0xffffe000, RZ, 0xc0, !PT ;  /* 0xffffe00036037812 */ /* 0x000fe400078ec0ff */
[----:B------:R-:W-:Y:S02]  /*7ca0*/  LOP3.LUT R20, R55, 0xffffe000, RZ, 0xc0, !PT ;  /* 0xffffe00037147812 */ /* 0x000fe400078ec0ff */
[----:B----4-:R-:W-:Y:S01]  /*7cb0*/  LOP3.LUT R21, R48, 0xffffe000, RZ, 0xc0, !PT ;  /* 0xffffe00030157812 */ /* 0x010fe200078ec0ff */
[----:B-1----:R-:W1:Y:S01]  /*7cc0*/  LDTM.16dp128bit.x8 R4, tmem[UR4+0x60] ;  /* 0x00006004000479ee */ /* 0x002e620008180000 */
[----:B------:R-:W-:Y:S01]  /*7cd0*/  LOP3.LUT R34, R49, 0xffffe000, RZ, 0xc0, !PT ;  /* 0xffffe00031227812 */ /* 0x000fe200078ec0ff */
[----:B------:R-:W-:Y:S01]  /*7ce0*/  UIADD3 UR5, UPT, UPT, UR5, 0xd0, URZ ;  /* 0x000000d005057890 */ /* 0x000fe2000fffe0ff */
[----:B------:R-:W-:Y:S01]  /*7cf0*/  LOP3.LUT R36, R50, 0xffffe000, RZ, 0xc0, !PT ;  /* 0xffffe00032247812 */ /* 0x000fe200078ec0ff */
[----:B------:R-:W-:Y:S01]  /*7d00*/  NOP ;  /* 0x0000000000007918 */ /* 0x000fe20000000000 */
[----:B------:R-:W-:Y:S01]  /*7d10*/  LOP3.LUT R37, R51, 0xffffe000, RZ, 0xc0, !PT ;  /* 0xffffe00033257812 */ /* 0x000fe200078ec0ff */
[----:B------:R-:W-:Y:S01]  /*7d20*/  UPRMT UR5, UR37, 0x654, UR5 ;  /* 0x0000065425057896 */ /* 0x000fe20008000005 */
[----:B------:R-:W-:Y:S02]  /*7d30*/  LOP3.LUT R38, R40, 0xffffe000, RZ, 0xc0, !PT ;  /* 0xffffe00028267812 */ /* 0x000fe400078ec0ff */
[----:B------:R-:W-:Y:S02]  /*7d40*/  LOP3.LUT R39, R41, 0xffffe000, RZ, 0xc0, !PT ;  /* 0xffffe00029277812 */ /* 0x000fe400078ec0ff */
[----:B------:R-:W-:Y:S02]  /*7d50*/  LOP3.LUT R40, R42, 0xffffe000, RZ, 0xc0, !PT ;  /* 0xffffe0002a287812 */ /* 0x000fe400078ec0ff */
[----:B------:R-:W-:Y:S02]  /*7d60*/  LOP3.LUT R41, R43, 0xffffe000, RZ, 0xc0, !PT ;  /* 0xffffe0002b297812 */ /* 0x000fe400078ec0ff */
[----:B------:R-:W-:Y:S01]  /*7d70*/  LOP3.LUT R42, R44, 0xffffe000, RZ, 0xc0, !PT ;  /* 0xffffe0002c2a7812 */ /* 0x000fe200078ec0ff */
[----:B-1----:R-:W-:Y:S01]  /*7d80*/  SYNCS.ARRIVE.TRANS64.RED.A1T0 RZ, [UR5], RZ ;  /* 0x000000ffffff79a7 */ /* 0x002fe20008100405 */
[----:B------:R-:W-:Y:S02]  /*7d90*/  LOP3.LUT R43, R45, 0xffffe000, RZ, 0xc0, !PT ;  /* 0xffffe0002d2b7812 */ /* 0x000fe400078ec0ff */
[----:B------:R-:W-:Y:S02]  /*7da0*/  LOP3.LUT R44, R46, 0xffffe000, RZ, 0xc0, !PT ;  /* 0xffffe0002e2c7812 */ /* 0x000fe400078ec0ff */
[----:B------:R-:W-:Y:S01]  /*7db0*/  LOP3.LUT R45, R47, 0xffffe000, RZ, 0xc0, !PT ;  /* 0xffffe0002f2d7812 */ /* 0x000fe200078ec0ff */
[C---:B------:R-:W-:Y:S01]  /*7dc0*/  FMUL R4, R33.reuse, R4 ;  /* 0x0000000421047220 */ /* 0x040fe20000400000 */
[C---:B------:R-:W-:Y:S01]  /*7dd0*/  FMUL R5, R33.reuse, R5 ;  /* 0x0000000521057220 */ /* 0x040fe20000400000 */
[C---:B------:R-:W-:Y:S01]  /*7de0*/  FMUL R6, R33.reuse, R6 ;  /* 0x0000000621067220 */ /* 0x040fe20000400000 */
[----:B------:R-:W-:Y:S01]  /*7df0*/  FMUL R7, R33, R7 ;  /* 0x0000000721077220 */ /* 0x000fe20000400000 */
[----:B------:R-:W-:Y:S01]  /*7e00*/  FFMA R4, R35, R0, R4 ;  /* 0x0000000023047223 */ /* 0x000fe20000000004 */
[----:B------:R-:W-:Y:S01]  /*7e10*/  FMUL R8, R33, R8 ;  /* 0x0000000821087220 */ /* 0x000fe20000400000 */
[----:B------:R-:W-:Y:S01]  /*7e20*/  FFMA R5, R35, R2, R5 ;  /* 0x0000000223057223 */ /* 0x000fe20000000005 */
[----:B------:R-:W-:Y:S01]  /*7e30*/  FMUL R9, R33, R9 ;  /* 0x0000000921097220 */ /* 0x000fe20000400000 */
[----:B------:R-:W-:Y:S01]  /*7e40*/  FFMA R6, R35, R3, R6 ;  /* 0x0000000323067223 */ /* 0x000fe20000000006 */
[----:B------:R-:W-:Y:S01]  /*7e50*/  F2FP.TF32.F32.PACK_B R4, R4 ;  /* 0x00000004ff04723e */ /* 0x000fe200024050ff */
[----:B------:R-:W-:Y:S01]  /*7e60*/  FMUL R10, R33, R10 ;  /* 0x0000000a210a7220 */ /* 0x000fe20000400000 */
[----:B------:R-:W-:Y:S01]  /*7e70*/  F2FP.TF32.F32.PACK_B R5, R5 ;  /* 0x00000005ff05723e */ /* 0x000fe200024050ff */
[----:B------:R-:W-:Y:S01]  /*7e80*/  FFMA R7, R35, R20, R7 ;  /* 0x0000001423077223 */ /* 0x000fe20000000007 */
[----:B------:R-:W-:Y:S01]  /*7e90*/  FMUL R11, R33, R11 ;  /* 0x0000000b210b7220 */ /* 0x000fe20000400000 */
        /* <DEDUP_REMOVED lines=8> */
[----:B------:R-:W-:Y:S01]  /*7f20*/  F2FP.TF32.F32.PACK_B R6, R6 ;  /* 0x00000006ff06723e */ /* 0x000fe200024050ff */
[----:B------:R-:W-:Y:S01]  /*7f30*/  FFMA R12, R35, R38, R12 ;  /* 0x00000026230c7223 */ /* 0x000fe2000000000c */
[----:B------:R-:W-:Y:S01]  /*7f40*/  F2FP.TF32.F32.PACK_B R7, R7 ;  /* 0x00000007ff07723e */ /* 0x000fe200024050ff */
[----:B------:R-:W-:Y:S01]  /*7f50*/  FMUL R16, R33, R16 ;  /* 0x0000001021107220 */ /* 0x000fe20000400000 */
[----:B------:R-:W-:Y:S01]  /*7f60*/  FFMA R13, R35, R39, R13 ;  /* 0x00000027230d7223 */ /* 0x000fe2000000000d */
[----:B------:R-:W-:Y:S01]  /*7f70*/  FMUL R17, R33, R17 ;  /* 0x0000001121117220 */ /* 0x000fe20000400000 */
[----:B------:R-:W-:Y:S01]  /*7f80*/  FFMA R14, R35, R40, R14 ;  /* 0x00000028230e7223 */ /* 0x000fe2000000000e */
[----:B------:R1:W-:Y:S01]  /*7f90*/  STSM.16.M88.4 [R83+0x6400], R4 ;  /* 0x0064000453007844 */ /* 0x0003e20000000200 */
[----:B------:R-:W-:Y:S01]  /*7fa0*/  FMUL R18, R33, R18 ;  /* 0x0000001221127220 */ /* 0x000fe20000400000 */
[----:B------:R-:W-:Y:S01]  /*7fb0*/  FFMA R15, R35, R41, R15 ;  /* 0x00000029230f7223 */ /* 0x000fe2000000000f */
[----:B------:R-:W-:Y:S01]  /*7fc0*/  FMUL R19, R33, R19 ;  /* 0x0000001321137220 */ /* 0x000fe20000400000 */
[----:B------:R-:W-:Y:S01]  /*7fd0*/  F2FP.TF32.F32.PACK_B R8, R8 ;  /* 0x00000008ff08723e */ /* 0x000fe200024050ff */
[C---:B------:R-:W-:Y:S01]  /*7fe0*/  FFMA R16, R35.reuse, R42, R16 ;  /* 0x0000002a23107223 */ /* 0x040fe20000000010 */
[----:B------:R-:W-:Y:S01]  /*7ff0*/  F2FP.TF32.F32.PACK_B R9, R9 ;  /* 0x00000009ff09723e */ /* 0x000fe200024050ff */
[C---:B------:R-:W-:Y:S01]  /*8000*/  FFMA R17, R35.reuse, R43, R17 ;  /* 0x0000002b23117223 */ /* 0x040fe20000000011 */
[----:B------:R-:W-:Y:S01]  /*8010*/  F2FP.TF32.F32.PACK_B R10, R10 ;  /* 0x0000000aff0a723e */ /* 0x000fe200024050ff */
[C---:B------:R-:W-:Y:S01]  /*8020*/  FFMA R18, R35.reuse, R44, R18 ;  /* 0x0000002c23127223 */ /* 0x040fe20000000012 */
[----:B------:R-:W-:Y:S01]  /*8030*/  F2FP.TF32.F32.PACK_B R11, R11 ;  /* 0x0000000bff0b723e */ /* 0x000fe200024050ff */
[----:B------:R-:W-:Y:S01]  /*8040*/  FFMA R19, R35, R45, R19 ;  /* 0x0000002d23137223 */ /* 0x000fe20000000013 */
[----:B------:R-:W-:Y:S02]  /*8050*/  F2FP.TF32.F32.PACK_B R12, R12 ;  /* 0x0000000cff0c723e */ /* 0x000fe400024050ff */
[----:B------:R-:W-:Y:S01]  /*8060*/  F2FP.TF32.F32.PACK_B R13, R13 ;  /* 0x0000000dff0d723e */ /* 0x000fe200024050ff */
[----:B------:R1:W-:Y:S01]  /*8070*/  STSM.16.M88.4 [R82+0x6400], R8 ;  /* 0x0064000852007844 */ /* 0x0003e20000000200 */
[----:B------:R-:W-:Y:S02]  /*8080*/  F2FP.TF32.F32.PACK_B R14, R14 ;  /* 0x0000000eff0e723e */ /* 0x000fe400024050ff */
[----:B------:R-:W-:Y:S02]  /*8090*/  F2FP.TF32.F32.PACK_B R15, R15 ;  /* 0x0000000fff0f723e */ /* 0x000fe400024050ff */
[----:B------:R-:W-:Y:S02]  /*80a0*/  F2FP.TF32.F32.PACK_B R16, R16 ;  /* 0x00000010ff10723e */ /* 0x000fe400024050ff */
[----:B------:R-:W-:Y:S01]  /*80b0*/  F2FP.TF32.F32.PACK_B R17, R17 ;  /* 0x00000011ff11723e */ /* 0x000fe200024050ff */
[----:B------:R1:W-:Y:S01]  /*80c0*/  STSM.16.M88.4 [R85+0x6000], R12 ;  /* 0x0060000c55007844 */ /* 0x0003e20000000200 */
[----:B------:R-:W-:Y:S02]  /*80d0*/  F2FP.TF32.F32.PACK_B R18, R18 ;  /* 0x00000012ff12723e */ /* 0x000fe400024050ff */
[----:B------:R-:W-:Y:S05]  /*80e0*/  F2FP.TF32.F32.PACK_B R19, R19 ;  /* 0x00000013ff13723e */ /* 0x000fea00024050ff */
        /* <DEDUP_REMOVED lines=18> */
.L_x_124:
[----:B------:R-:W-:Y:S05]  /*8210*/  BSYNC.RECONVERGENT B0 ;  /* 0x0000000000007941 */ /* 0x000fea0003800200 */
.L_x_123:
[----:B------:R-:W-:Y:S01]  /*8220*/  BAR.SYNC.DEFER_BLOCKING 0x1, 0x80 ;  /* 0x0042000000007b1d */ /* 0x000fe20000010000 */
[----:B------:R-:W-:Y:S01]  /*8230*/  UISETP.NE.AND UP0, UPT, UR49, -0x4, UPT ;  /* 0xfffffffc3100788c */ /* 0x000fe2000bf05270 */
[----:B------:R-:W-:Y:S08]  /*8240*/  IADD3 R31, PT, PT, R31, 0x1, RZ ;  /* 0x000000011f1f7810 */ /* 0x000ff00007ffe0ff */
[----:B------:R-:W-:Y:S05]  /*8250*/  BRA.U !UP0, `(.L_x_125) ;  /* 0x0000000108287547 */ /* 0x000fea000b800000 */
[----:B------:R-:W-:Y:S01]  /*8260*/  ISETP.NE.AND P0, PT, R81, RZ, PT ;  /* 0x000000ff5100720c */ /* 0x000fe20003f05270 */
[----:B------:R-:W-:Y:S01]  /*8270*/  IMAD.U32 R2, RZ, RZ, UR51 ;  /* 0x00000033ff027e24 */ /* 0x000fe2000f8e00ff */
[----:B------:R-:W-:Y:S01]  /*8280*/  UIADD3 UR51, UPT, UPT, UR51, 0x1, URZ ;  /* 0x0000000133337890 */ /* 0x000fe2000fffe0ff */
[----:B------:R-:W-:Y:S03]  /*8290*/  IMAD.U32 R0, RZ, RZ, UR37 ;  /* 0x00000025ff007e24 */ /* 0x000fe6000f8e00ff */
[----:B------:R-:W-:Y:S04]  /*82a0*/  UISETP.NE.AND UP0, UPT, UR51, 0x4, UPT ;  /* 0x000000043300788c */ /* 0x000fe8000bf05270 */
[----:B------:R-:W-:Y:S03]  /*82b0*/  USEL UR51, UR51, URZ, UP0 ;  /* 0x000000ff33337287 */ /* 0x000fe60008000000 */
[----:B------:R-:W-:Y:S05]  /*82c0*/  @P0 LEA R2, R2, UR48, 0x3 ;  /* 0x0000003002020c11 */ /* 0x000fea000f8e18ff */
[----:B------:R-:W-:Y:S05]  /*82d0*/  @P0 VIADD R2, R2, 0x60 ;  /* 0x0000006002020836 */ /* 0x000fea0000000000 */
[----:B------:R-:W-:Y:S04]  /*82e0*/  @P0 PRMT R0, R0, 0x654, R2 ;  /* 0x0000065400000816 */ /* 0x000fe80000000002 */
[----:B------:R2:W-:Y:S03]  /*82f0*/  @P0 SYNCS.ARRIVE.TRANS64.RED.A1T0 RZ, [R0+URZ], RZ ;  /* 0x000000ff00ff09a7 */ /* 0x0005e600081004ff */
.L_x_125:
[----:B------:R-:W-:Y:S01]  /*8300*/  ISETP.NE.AND P2, PT, R78, RZ, PT ;  /* 0x000000ff4e00720c */ /* 0x000fe20003f45270 */
[----:B------:R-:W-:Y:S01]  /*8310*/  UIADD3 UR49, UPT, UPT, UR49, 0x4, URZ ;  /* 0x0000000431317890 */ /* 0x000fe2000fffe0ff */
[----:B------:R-:W-:Y:S01]  /*8320*/  ISETP.NE.AND P0, PT, R80, 0x2, PT ;  /* 0x000000025000780c */ /* 0x000fe20003f05270 */
[----:B-1----:R-:W-:Y:S01]  /*8330*/  IMAD.IADD R14, R29, 0x1, R62 ;  /* 0x000000011d0e7824 */ /* 0x002fe200078e023e */
[----:B------:R-:W-:Y:S01]  /*8340*/  ISETP.NE.AND P1, PT, R31, 0x4, PT ;  /* 0x000000041f00780c */ /* 0x000fe20003f25270 */
[----:B------:R-:W-:Y:S01]  /*8350*/  IMAD.IADD R15, R30, 0x1, R63 ;  /* 0x000000011e0f7824 */ /* 0x000fe200078e023f */
[----:B------:R-:W-:Y:S02]  /*8360*/  SEL R2, RZ, 0x1, P0 ;  /* 0x00000001ff027807 */ /* 0x000fe40000000000 */
[----:B--2---:R-:W-:Y:S02]  /*8370*/  SEL R0, RZ, 0x1, P1 ;  /* 0x00000001ff007807 */ /* 0x004fe40000800000 */
[----:B------:R-:W-:Y:S02]  /*8380*/  LOP3.LUT R72, R72, R2, RZ, 0x3c, !PT ;  /* 0x0000000248487212 */ /* 0x000fe400078e3cff */
[----:B------:R-:W-:Y:S02]  /*8390*/  LOP3.LUT R73, R73, R0, RZ, 0x3c, !PT ;  /* 0x0000000049497212 */ /* 0x000fe400078e3cff */
[----:B------:R-:W-:Y:S02]  /*83a0*/  @P2 R2UR UR36, R71 ;  /* 0x00000000472422ca */ /* 0x000fe400000e0000 */
[----:B------:R-:W-:Y:S02]  /*83b0*/  SEL R80, R80, RZ, P0 ;  /* 0x000000ff50507207 */ /* 0x000fe40000000000 */
[----:B------:R-:W-:Y:S01]  /*83c0*/  SEL R31, R31, RZ, P1 ;  /* 0x000000ff1f1f7207 */ /* 0x000fe20000800000 */
[----:B------:R-:W-:Y:S10]  /*83d0*/  @P2 BRA `(.L_x_126) ;  /* 0xffffffcc00082947 */ /* 0x000ff4000383ffff */
[----:B------:R-:W-:-:S09]  /*83e0*/  UISETP.NE.AND UP0, UPT, UR50, URZ, UPT ;  /* 0x000000ff3200728c */ /* 0x000fd2000bf05270 */
[----:B------:R-:W-:Y:S05]  /*83f0*/  BRA.U !UP0, `(.L_x_127) ;  /* 0x0000000108487547 */ /* 0x000fea000b800000 */
[----:B------:R-:W1:Y:S02]  /*8400*/  LDCU.64 UR4, c[0x0][0x890] ;  /* 0x00011200ff0477ac */ /* 0x000e640008000a00 */
[----:B-1----:R-:W-:-:S04]  /*8410*/  UISETP.NE.U32.AND UP0, UPT, UR4, URZ, UPT ;  /* 0x000000ff0400728c */ /* 0x002fc8000bf05070 */
[----:B------:R-:W-:-:S09]  /*8420*/  UISETP.NE.AND.EX UP0, UPT, UR5, URZ, UPT, UP0 ;  /* 0x000000ff0500728c */ /* 0x000fd2000bf05300 */
[----:B------:R-:W-:Y:S05]  /*8430*/  BRA.U UP0, `(.L_x_128) ;  /* 0x00000001000c7547 */ /* 0x000fea000b800000 */
[----:B------:R-:W-:-:S13]  /*8440*/  FSETP.NEU.AND P0, PT, R35, RZ, PT ;  /* 0x000000ff2300720b */ /* 0x000fda0003f0d000 */
[----:B------:R-:W-:Y:S05]  /*8450*/  @!P0 EXIT ;  /* 0x000000000000894d */ /* 0x000fea0003800000 */
[----:B------:R-:W-:Y:S05]  /*8460*/  BRA `(.L_x_127) ;  /* 0x00000000002c7947 */ /* 0x000fea0003800000 */
.L_x_128:
[----:B------:R-:W-:Y:S01]  /*8470*/  ISETP.NE.AND P0, PT, R79, RZ, PT ;  /* 0x000000ff4f00720c */ /* 0x000fe20003f05270 */
[----:B------:R-:W-:-:S12]  /*8480*/  BSSY.RECONVERGENT B0, `(.L_x_127) ;  /* 0x0000009000007945 */ /* 0x000fd80003800200 */
[----:B------:R-:W-:Y:S05]  /*8490*/  @P0 BRA `(.L_x_129) ;  /* 0x0000000000140947 */ /* 0x000fea0003800000 */
[----:B------:R-:W1:Y:S02]  /*84a0*/  LDCU.64 UR4, c[0x0][0x888] ;  /* 0x00011100ff0477ac */ /* 0x000e640008000a00 */
[----:B-1----:R-:W-:-:S04]  /*84b0*/  ISETP.NE.U32.AND P0, PT, RZ, UR4, PT ;  /* 0x00000004ff007c0c */ /* 0x002fc8000bf05070 */
[----:B------:R-:W-:-:S13]  /*84c0*/  ISETP.NE.AND.EX P0, PT, RZ, UR5, PT, P0 ;  /* 0x00000005ff007c0c */ /* 0x000fda000bf05300 */
[----:B------:R-:W-:Y:S05]  /*84d0*/  @!P0 EXIT ;  /* 0x000000000000894d */ /* 0x000fea0003800000 */
[----:B------:R-:W-:Y:S05]  /*84e0*/  BRA `(.L_x_130) ;  /* 0x0000000000087947 */ /* 0x000fea0003800000 */
.L_x_129:
[----:B------:R-:W-:-:S13]  /*84f0*/  FSETP.NEU.AND P0, PT, R35, RZ, PT ;  /* 0x000000ff2300720b */ /* 0x000fda0003f0d000 */
[----:B------:R-:W-:Y:S05]  /*8500*/  @!P0 EXIT ;  /* 0x000000000000894d */ /* 0x000fea0003800000 */
.L_x_130:
[----:B------:R-:W-:Y:S05]  /*8510*/  BSYNC.RECONVERGENT B0 ;  /* 0x0000000000007941 */ /* 0x000fea0003800200 */
.L_x_127:
[----:B------:R-:W-:Y:S01]  /*8520*/  ULEA UR4, UR51, UR48, 0x3 ;  /* 0x0000003033047291 */ /* 0x000fe2000f8e18ff */
[----:B------:R-:W-:-:S04]  /*8530*/  DEPBAR.LE SB0, 0x0 ;  /* 0x000080000000791a */ /* 0x000fc80000000000 */
[----:B------:R-:W-:-:S04]  /*8540*/  UIADD3 UR4, UPT, UPT, UR4, 0x60, URZ ;  /* 0x0000006004047890 */ /* 0x000fc8000fffe0ff */
[----:B------:R-:W-:-:S09]  /*8550*/  UPRMT UR4, UR37, 0x654, UR4 ;  /* 0x0000065425047896 */ /* 0x000fd20008000004 */
[----:B------:R-:W-:Y:S01]  /*8560*/  SYNCS.ARRIVE.TRANS64.RED.A1T0 RZ, [UR4], RZ ;  /* 0x000000ffffff79a7 */ /* 0x000fe20008100404 */
[----:B------:R-:W-:Y:S05]  /*8570*/  EXIT ;  /* 0x000000000000794d */ /* 0x000fea0003800000 */
.L_x_19:
[----:B--2---:R2:W1:Y:S02]  /*8580*/  SYNCS.PHASECHK.TRANS64.TRYWAIT P0, [R2+URZ+0x100], R3 ;  /* 0x00010003020075a7 */ /* 0x00446400080011ff */
[----:B-1----:R-:W-:Y:S05]  /*8590*/  @!P0 NANOSLEEP.SYNCS 0x989680 ;  /* 0x009896800000895d */ /* 0x002fea0003900000 */
[----:B------:R-:W1:Y:S02]  /*85a0*/  @!P0 SYNCS.PHASECHK.TRANS64 P0, [R2+URZ+0x100], R3 ;  /* 0x00010003020085a7 */ /* 0x000e6400080010ff */
[----:B-1----:R-:W-:Y:S05]  /*85b0*/  @!P0 BRA `(.L_x_19) ;  /* 0xfffffffc00f08947 */ /* 0x002fea000383ffff */
[----:B------:R-:W-:Y:S05]  /*85c0*/  BRA `(.L_x_131) ;  /* 0xffffff9000047947 */ /* 0x000fea000383ffff */
.L_x_22:
[----:B-1----:R-:W-:-:S07]  /*85d0*/  MOV R2, UR33 ;  /* 0x0000002100027c02 */ /* 0x002fce0008000f00 */
.L_x_132:
[----:B-1----:R1:W2:Y:S02]  /*85e0*/  SYNCS.PHASECHK.TRANS64.TRYWAIT P0, [R2+URZ+0x20], R4 ;  /* 0x00002004020075a7 */ /* 0x0022a400080011ff */
[----:B--2---:R-:W-:Y:S05]  /*85f0*/  @!P0 NANOSLEEP.SYNCS 0x989680 ;  /* 0x009896800000895d */ /* 0x004fea0003900000 */
[----:B------:R-:W2:Y:S02]  /*8600*/  @!P0 SYNCS.PHASECHK.TRANS64 P0, [R2+URZ+0x20], R4 ;  /* 0x00002004020085a7 */ /* 0x000ea400080010ff */
[----:B--2---:R-:W-:Y:S05]  /*8610*/  @!P0 BRA `(.L_x_132) ;  /* 0xfffffffc00f08947 */ /* 0x004fea000383ffff */
[----:B------:R-:W-:Y:S05]  /*8620*/  BRA `(.L_x_21) ;  /* 0xffffff9000547947 */ /* 0x000fea000383ffff */
.L_x_28:
[----:B-1----:R-:W-:-:S07]  /*8630*/  MOV R2, UR33 ;  /* 0x0000002100027c02 */ /* 0x002fce0008000f00 */
.L_x_133:
[----:B-1----:R1:W2:Y:S02]  /*8640*/  SYNCS.PHASECHK.TRANS64.TRYWAIT P0, [R2+URZ+0x20], R4 ;  /* 0x00002004020075a7 */ /* 0x0022a400080011ff */
[----:B--2---:R-:W-:Y:S05]  /*8650*/  @!P0 NANOSLEEP.SYNCS 0x989680 ;  /* 0x009896800000895d */ /* 0x004fea0003900000 */
[----:B------:R-:W2:Y:S02]  /*8660*/  @!P0 SYNCS.PHASECHK.TRANS64 P0, [R2+URZ+0x20], R4 ;  /* 0x00002004020085a7 */ /* 0x000ea400080010ff */
[----:B--2---:R-:W-:Y:S05]  /*8670*/  @!P0 BRA `(.L_x_133) ;  /* 0xfffffffc00f08947 */ /* 0x004fea000383ffff */
[----:B------:R-:W-:Y:S05]  /*8680*/  BRA `(.L_x_27) ;  /* 0xffffff94002c7947 */ /* 0x000fea000383ffff */
.L_x_32:
[----:B-1----:R1:W2:Y:S02]  /*8690*/  SYNCS.PHASECHK.TRANS64.TRYWAIT P0, [R2+URZ+0x90], R3 ;  /* 0x00009003020075a7 */ /* 0x0022a400080011ff */
[----:B--2---:R-:W-:Y:S05]  /*86a0*/  @!P0 NANOSLEEP.SYNCS 0x989680 ;  /* 0x009896800000895d */ /* 0x004fea0003900000 */
[----:B------:R-:W2:Y:S02]  /*86b0*/  @!P0 SYNCS.PHASECHK.TRANS64 P0, [R2+URZ+0x90], R3 ;  /* 0x00009003020085a7 */ /* 0x000ea400080010ff */
[----:B--2---:R-:W-:Y:S05]  /*86c0*/  @!P0 BRA `(.L_x_32) ;  /* 0xfffffffc00f08947 */ /* 0x004fea000383ffff */
[----:B------:R-:W-:Y:S05]  /*86d0*/  BRA `(.L_x_134) ;  /* 0xffffff9400e47947 */ /* 0x000fea000383ffff */
.L_x_36:
[----:B----4-:R-:W-:-:S07]  /*86e0*/  MOV R0, UR5 ;  /* 0x0000000500007c02 */ /* 0x010fce0008000f00 */
.L_x_135:
[----:B-1----:R1:W2:Y:S02]  /*86f0*/  SYNCS.PHASECHK.TRANS64.TRYWAIT P0, [R0+URZ], R2 ;  /* 0x00000002000075a7 */ /* 0x0022a400080011ff */
[----:B--2---:R-:W-:Y:S05]  /*8700*/  @!P0 NANOSLEEP.SYNCS 0x989680 ;  /* 0x009896800000895d */ /* 0x004fea0003900000 */
[----:B------:R-:W2:Y:S02]  /*8710*/  @!P0 SYNCS.PHASECHK.TRANS64 P0, [R0+URZ], R2 ;  /* 0x00000002000085a7 */ /* 0x000ea400080010ff */
[----:B--2---:R-:W-:Y:S05]  /*8720*/  @!P0 BRA `(.L_x_135) ;  /* 0xfffffffc00f08947 */ /* 0x004fea000383ffff */
[----:B------:R-:W-:Y:S05]  /*8730*/  BRA `(.L_x_136) ;  /* 0xffffff9c00547947 */ /* 0x000fea000383ffff */
.L_x_37:
[----:B----4-:R-:W-:-:S07]  /*8740*/  MOV R0, UR5 ;  /* 0x0000000500007c02 */ /* 0x010fce0008000f00 */
.L_x_137:
[----:B-1----:R1:W2:Y:S02]  /*8750*/  SYNCS.PHASECHK.TRANS64.TRYWAIT P0, [R0+URZ], R3 ;  /* 0x00000003000075a7 */ /* 0x0022a400080011ff */
[----:B--2---:R-:W-:Y:S05]  /*8760*/  @!P0 NANOSLEEP.SYNCS 0x989680 ;  /* 0x009896800000895d */ /* 0x004fea0003900000 */
[----:B------:R-:W2:Y:S02]  /*8770*/  @!P0 SYNCS.PHASECHK.TRANS64 P0, [R0+URZ], R3 ;  /* 0x00000003000085a7 */ /* 0x000ea400080010ff */
[----:B--2---:R-:W-:Y:S05]  /*8780*/  @!P0 BRA `(.L_x_137) ;  /* 0xfffffffc00f08947 */ /* 0x004fea000383ffff */
[----:B------:R-:W-:Y:S05]  /*8790*/  BRA `(.L_x_138) ;  /* 0xffffff9c00607947 */ /* 0x000fea000383ffff */
.L_x_38:
[----:B----4-:R-:W-:-:S07]  /*87a0*/  MOV R0, UR5 ;  /* 0x0000000500007c02 */ /* 0x010fce0008000f00 */
.L_x_139:
[----:B-1----:R1:W2:Y:S02]  /*87b0*/  SYNCS.PHASECHK.TRANS64.TRYWAIT P0, [R0+URZ], R3 ;  /* 0x00000003000075a7 */ /* 0x0022a400080011ff */
[----:B--2---:R-:W-:Y:S05]  /*87c0*/  @!P0 NANOSLEEP.SYNCS 0x989680 ;  /* 0x009896800000895d */ /* 0x004fea0003900000 */
[----:B------:R-:W2:Y:S02]  /*87d0*/  @!P0 SYNCS.PHASECHK.TRANS64 P0, [R0+URZ], R3 ;  /* 0x00000003000085a7 */ /* 0x000ea400080010ff */
[----:B--2---:R-:W-:Y:S05]  /*87e0*/  @!P0 BRA `(.L_x_139) ;  /* 0xfffffffc00f08947 */ /* 0x004fea000383ffff */
[----:B------:R-:W-:Y:S05]  /*87f0*/  BRA `(.L_x_140) ;  /* 0xffffff9c006c7947 */ /* 0x000fea000383ffff */
.L_x_41:
[----:B-1----:R1:W2:Y:S02]  /*8800*/  SYNCS.PHASECHK.TRANS64.TRYWAIT P0, [R0+URZ+0xf0], R4 ;  /* 0x0000f004000075a7 */ /* 0x0022a400080011ff */
[----:B--2---:R-:W-:Y:S05]  /*8810*/  @!P0 NANOSLEEP.SYNCS 0x989680 ;  /* 0x009896800000895d */ /* 0x004fea0003900000 */
[----:B------:R-:W2:Y:S02]  /*8820*/  @!P0 SYNCS.PHASECHK.TRANS64 P0, [R0+URZ+0xf0], R4 ;  /* 0x0000f004000085a7 */ /* 0x000ea400080010ff */
[----:B--2---:R-:W-:Y:S05]  /*8830*/  @!P0 BRA `(.L_x_41) ;  /* 0xfffffffc00f08947 */ /* 0x004fea000383ffff */
[----:B------:R-:W-:Y:S05]  /*8840*/  BRA `(.L_x_141) ;  /* 0xffffff9c00c87947 */ /* 0x000fea000383ffff */
.L_x_42:
[----:B------:R-:W-:-:S07]  /*8850*/  MOV R0, UR5 ;  /* 0x0000000500007c02 */ /* 0x000fce0008000f00 */
.L_x_142:
[----:B-1----:R1:W2:Y:S02]  /*8860*/  SYNCS.PHASECHK.TRANS64.TRYWAIT P0, [R0+URZ+0xa0], R5 ;  /* 0x0000a005000075a7 */ /* 0x0022a400080011ff */
[----:B--2---:R-:W-:Y:S05]  /*8870*/  @!P0 NANOSLEEP.SYNCS 0x989680 ;  /* 0x009896800000895d */ /* 0x004fea0003900000 */
[----:B------:R-:W2:Y:S02]  /*8880*/  @!P0 SYNCS.PHASECHK.TRANS64 P0, [R0+URZ+0xa0], R5 ;  /* 0x0000a005000085a7 */ /* 0x000ea400080010ff */
[----:B--2---:R-:W-:Y:S05]  /*8890*/  @!P0 BRA `(.L_x_142) ;  /* 0xfffffffc00f08947 */ /* 0x004fea000383ffff */
[----:B------:R-:W-:Y:S05]  /*88a0*/  BRA `(.L_x_143) ;  /* 0xffffff9c00d87947 */ /* 0x000fea000383ffff */
.L_x_43:
[----:B-1----:R1:W2:Y:S02]  /*88b0*/  SYNCS.PHASECHK.TRANS64.TRYWAIT P1, [R0+URZ+0x90], R4 ;  /* 0x00009004000075a7 */ /* 0x0022a400080211ff */
[----:B--2---:R-:W-:Y:S05]  /*88c0*/  @!P1 NANOSLEEP.SYNCS 0x989680 ;  /* 0x009896800000995d */ /* 0x004fea0003900000 */
[----:B------:R-:W2:Y:S02]  /*88d0*/  @!P1 SYNCS.PHASECHK.TRANS64 P1, [R0+URZ+0x90], R4 ;  /* 0x00009004000095a7 */ /* 0x000ea400080210ff */
[----:B--2---:R-:W-:Y:S05]  /*88e0*/  @!P1 BRA `(.L_x_43) ;  /* 0xfffffffc00f09947 */ /* 0x004fea000383ffff */
[----:B------:R-:W-:Y:S05]  /*88f0*/  BRA `(.L_x_144) ;  /* 0xffffffa000087947 */ /* 0x000fea000383ffff */
.L_x_46:
[----:B------:R-:W-:-:S07]  /*8900*/  MOV R0, UR5 ;  /* 0x0000000500007c02 */ /* 0x000fce0008000f00 */
.L_x_145:
[----:B-1----:R1:W2:Y:S02]  /*8910*/  SYNCS.PHASECHK.TRANS64.TRYWAIT P0, [R0+URZ+0xa0], R2 ;  /* 0x0000a002000075a7 */ /* 0x0022a400080011ff */
[----:B--2---:R-:W-:Y:S05]  /*8920*/  @!P0 NANOSLEEP.SYNCS 0x989680 ;  /* 0x009896800000895d */ /* 0x004fea0003900000 */
[----:B------:R-:W2:Y:S02]  /*8930*/  @!P0 SYNCS.PHASECHK.TRANS64 P0, [R0+URZ+0xa0], R2 ;  /* 0x0000a002000085a7 */ /* 0x000ea400080010ff */
[----:B--2---:R-:W-:Y:S05]  /*8940*/  @!P0 BRA `(.L_x_145) ;  /* 0xfffffffc00f08947 */ /* 0x004fea000383ffff */
[----:B------:R-:W-:Y:S05]  /*8950*/  BRA `(.L_x_45) ;  /* 0xffffffa0005c7947 */ /* 0x000fea000383ffff */
.L_x_53:
[----:B-1----:R1:W2:Y:S02]  /*8960*/  SYNCS.PHASECHK.TRANS64.TRYWAIT P1, [R0+URZ+0x90], R2 ;  /* 0x00009002000075a7 */ /* 0x0022a400080211ff */
[----:B--2---:R-:W-:Y:S05]  /*8970*/  @!P1 NANOSLEEP.SYNCS 0x989680 ;  /* 0x009896800000995d */ /* 0x004fea0003900000 */
[----:B------:R-:W2:Y:S02]  /*8980*/  @!P1 SYNCS.PHASECHK.TRANS64 P1, [R0+URZ+0x90], R2 ;  /* 0x00009002000095a7 */ /* 0x000ea400080210ff */
[----:B--2---:R-:W-:Y:S05]  /*8990*/  @!P1 BRA `(.L_x_53) ;  /* 0xfffffffc00f09947 */ /* 0x004fea000383ffff */
[----:B------:R-:W-:Y:S05]  /*89a0*/  BRA `(.L_x_146) ;  /* 0xffffffa400ec7947 */ /* 0x000fea000383ffff */
.L_x_54:
[----:B------:R-:W-:-:S07]  /*89b0*/  MOV R2, UR6 ;  /* 0x0000000600027c02 */ /* 0x000fce0008000f00 */
.L_x_147:
[----:B-1----:R1:W2:Y:S02]  /*89c0*/  SYNCS.PHASECHK.TRANS64.TRYWAIT P0, [R2+URZ+0xd0], R0 ;  /* 0x0000d000020075a7 */ /* 0x0022a400080011ff */
[----:B--2---:R-:W-:Y:S05]  /*89d0*/  @!P0 NANOSLEEP.SYNCS 0x989680 ;  /* 0x009896800000895d */ /* 0x004fea0003900000 */
[----:B------:R-:W2:Y:S02]  /*89e0*/  @!P0 SYNCS.PHASECHK.TRANS64 P0, [R2+URZ+0xd0], R0 ;  /* 0x0000d000020085a7 */ /* 0x000ea400080010ff */
[----:B--2---:R-:W-:Y:S05]  /*89f0*/  @!P0 BRA `(.L_x_147) ;  /* 0xfffffffc00f08947 */ /* 0x004fea000383ffff */
[----:B------:R-:W-:Y:S05]  /*8a00*/  BRA `(.L_x_148) ;  /* 0xffffffa8003c7947 */ /* 0x000fea000383ffff */
.L_x_57:
[----:B------:R-:W-:Y:S07]  /*8a10*/  MOV R0, UR11 ;  /* 0x0000000b00007c02 */ /* 0x000fee0008000f00 */
.L_x_149:
[----:B-1----:R1:W2:Y:S02]  /*8a20*/  SYNCS.PHASECHK.TRANS64.TRYWAIT P0, [R0+URZ], R2 ;  /* 0x00000002000075a7 */ /* 0x0022a400080011ff */
[----:B--2---:R-:W-:Y:S05]  /*8a30*/  @!P0 NANOSLEEP.SYNCS 0x989680 ;  /* 0x009896800000895d */ /* 0x004fea0003900000 */
[----:B------:R-:W2:Y:S02]  /*8a40*/  @!P0 SYNCS.PHASECHK.TRANS64 P0, [R0+URZ], R2 ;  /* 0x00000002000085a7 */ /* 0x000ea400080010ff */
[----:B--2---:R-:W-:Y:S05]  /*8a50*/  @!P0 BRA `(.L_x_149) ;  /* 0xfffffffc00f08947 */ /* 0x004fea000383ffff */
[----:B------:R-:W-:Y:S05]  /*8a60*/  BRA `(.L_x_56) ;  /* 0xffffffa800587947 */ /* 0x000fea000383ffff */
.L_x_60:
[----:B------:R-:W-:-:S07]  /*8a70*/  MOV R0, UR6 ;  /* 0x0000000600007c02 */ /* 0x000fce0008000f00 */
.L_x_150:
[----:B--2---:R2:W4:Y:S02]  /*8a80*/  SYNCS.PHASECHK.TRANS64.TRYWAIT P0, [R0+URZ], R2 ;  /* 0x00000002000075a7 */ /* 0x00452400080011ff */
[----:B----4-:R-:W-:Y:S05]  /*8a90*/  @!P0 NANOSLEEP.SYNCS 0x989680 ;  /* 0x009896800000895d */ /* 0x010fea0003900000 */
[----:B------:R-:W4:Y:S02]  /*8aa0*/  @!P0 SYNCS.PHASECHK.TRANS64 P0, [R0+URZ], R2 ;  /* 0x00000002000085a7 */ /* 0x000f2400080010ff */
[----:B----4-:R-:W-:Y:S05]  /*8ab0*/  @!P0 BRA `(.L_x_150) ;  /* 0xfffffffc00f08947 */ /* 0x010fea000383ffff */
[----:B------:R-:W-:Y:S05]  /*8ac0*/  BRA `(.L_x_151) ;  /* 0xffffffac00847947 */ /* 0x000fea000383ffff */
.L_x_61:
[----:B------:R-:W-:-:S07]  /*8ad0*/  MOV R0, UR6 ;  /* 0x0000000600007c02 */ /* 0x000fce0008000f00 */
.L_x_152:
[----:B-1----:R1:W2:Y:S02]  /*8ae0*/  SYNCS.PHASECHK.TRANS64.TRYWAIT P0, [R0+URZ], R3 ;  /* 0x00000003000075a7 */ /* 0x0022a400080011ff */
[----:B--2---:R-:W-:Y:S05]  /*8af0*/  @!P0 NANOSLEEP.SYNCS 0x989680 ;  /* 0x009896800000895d */ /* 0x004fea0003900000 */
[----:B------:R-:W2:Y:S02]  /*8b00*/  @!P0 SYNCS.PHASECHK.TRANS64 P0, [R0+URZ], R3 ;  /* 0x00000003000085a7 */ /* 0x000ea400080010ff */
[----:B--2---:R-:W-:Y:S05]  /*8b10*/  @!P0 BRA `(.L_x_152) ;  /* 0xfffffffc00f08947 */ /* 0x004fea000383ffff */
[----:B------:R-:W-:Y:S05]  /*8b20*/  BRA `(.L_x_153) ;  /* 0xffffffac00907947 */ /* 0x000fea000383ffff */
.L_x_62:
[----:B------:R-:W-:-:S07]  /*8b30*/  MOV R0, UR6 ;  /* 0x0000000600007c02 */ /* 0x000fce0008000f00 */
.L_x_154:
[----:B-1----:R1:W2:Y:S02]  /*8b40*/  SYNCS.PHASECHK.TRANS64.TRYWAIT P0, [R0+URZ], R3 ;  /* 0x00000003000075a7 */ /* 0x0022a400080011ff */
[----:B--2---:R-:W-:Y:S05]  /*8b50*/  @!P0 NANOSLEEP.SYNCS 0x989680 ;  /* 0x009896800000895d */ /* 0x004fea0003900000 */
[----:B------:R-:W2:Y:S02]  /*8b60*/  @!P0 SYNCS.PHASECHK.TRANS64 P0, [R0+URZ], R3 ;  /* 0x00000003000085a7 */ /* 0x000ea400080010ff */
[----:B--2---:R-:W-:Y:S05]  /*8b70*/  @!P0 BRA `(.L_x_154) ;  /* 0xfffffffc00f08947 */ /* 0x004fea000383ffff */
[----:B------:R-:W-:Y:S05]  /*8b80*/  BRA `(.L_x_155) ;  /* 0xffffffac009c7947 */ /* 0x000fea000383ffff */
.L_x_63:
[----:B-1----:R-:W-:-:S07]  /*8b90*/  MOV R0, UR7 ;  /* 0x0000000700007c02 */ /* 0x002fce0008000f00 */
.L_x_156:
[----:B-1----:R1:W2:Y:S02]  /*8ba0*/  SYNCS.PHASECHK.TRANS64.TRYWAIT P0, [R0+URZ], R2 ;  /* 0x00000002000075a7 */ /* 0x0022a400080011ff */
[----:B--2---:R-:W-:Y:S05]  /*8bb0*/  @!P0 NANOSLEEP.SYNCS 0x989680 ;  /* 0x009896800000895d */ /* 0x004fea0003900000 */
[----:B------:R-:W2:Y:S02]  /*8bc0*/  @!P0 SYNCS.PHASECHK.TRANS64 P0, [R0+URZ], R2 ;  /* 0x00000002000085a7 */ /* 0x000ea400080010ff */
[----:B--2---:R-:W-:Y:S05]  /*8bd0*/  @!P0 BRA `(.L_x_156) ;  /* 0xfffffffc00f08947 */ /* 0x004fea000383ffff */
[----:B------:R-:W-:Y:S05]  /*8be0*/  BRA `(.L_x_157) ;  /* 0xffffffac00a87947 */ /* 0x000fea000383ffff */
.L_x_68:
[----:B--2---:R2:W3:Y:S02]  /*8bf0*/  SYNCS.PHASECHK.TRANS64.TRYWAIT P0, [R0+URZ+0x90], R2 ;  /* 0x00009002000075a7 */ /* 0x0044e400080011ff */
[----:B---3--:R-:W-:Y:S05]  /*8c00*/  @!P0 NANOSLEEP.SYNCS 0x989680 ;  /* 0x009896800000895d */ /* 0x008fea0003900000 */
[----:B------:R-:W3:Y:S02]  /*8c10*/  @!P0 SYNCS.PHASECHK.TRANS64 P0, [R0+URZ+0x90], R2 ;  /* 0x00009002000085a7 */ /* 0x000ee400080010ff */
[----:B---3--:R-:W-:Y:S05]  /*8c20*/  @!P0 BRA `(.L_x_68) ;  /* 0xfffffffc00f08947 */ /* 0x008fea000383ffff */
[----:B------:R-:W-:Y:S05]  /*8c30*/  BRA `(.L_x_158) ;  /* 0xffffffb000b07947 */ /* 0x000fea000383ffff */
.L_x_71:
[----:B------:R-:W-:Y:S07]  /*8c40*/  MOV R0, UR7 ;  /* 0x0000000700007c02 */ /* 0x000fee0008000f00 */
.L_x_159:
[----:B--2---:R2:W3:Y:S02]  /*8c50*/  SYNCS.PHASECHK.TRANS64.TRYWAIT P0, [R0+URZ+0x88], R2 ;  /* 0x00008802000075a7 */ /* 0x0044e400080011ff */
[----:B---3--:R-:W-:Y:S05]  /*8c60*/  @!P0 NANOSLEEP.SYNCS 0x989680 ;  /* 0x009896800000895d */ /* 0x008fea0003900000 */
[----:B------:R-:W3:Y:S02]  /*8c70*/  @!P0 SYNCS.PHASECHK.TRANS64 P0, [R0+URZ+0x88], R2 ;  /* 0x00008802000085a7 */ /* 0x000ee400080010ff */
[----:B---3--:R-:W-:Y:S05]  /*8c80*/  @!P0 BRA `(.L_x_159) ;  /* 0xfffffffc00f08947 */ /* 0x008fea000383ffff */
[----:B------:R-:W-:Y:S05]  /*8c90*/  BRA `(.L_x_70) ;  /* 0xffffffb400907947 */ /* 0x000fea000383ffff */
.L_x_74:
[----:B------:R-:W-:Y:S07]  /*8ca0*/  MOV R0, UR7 ;  /* 0x0000000700007c02 */ /* 0x000fee0008000f00 */
.L_x_160:
[----:B-1----:R1:W2:Y:S02]  /*8cb0*/  SYNCS.PHASECHK.TRANS64.TRYWAIT P0, [R0+URZ+0x60], R14 ;  /* 0x0000600e000075a7 */ /* 0x0022a400080011ff */
[----:B--2---:R-:W-:Y:S05]  /*8cc0*/  @!P0 NANOSLEEP.SYNCS 0x989680 ;  /* 0x009896800000895d */ /* 0x004fea0003900000 */
[----:B------:R-:W2:Y:S02]  /*8cd0*/  @!P0 SYNCS.PHASECHK.TRANS64 P0, [R0+URZ+0x60], R14 ;  /* 0x0000600e000085a7 */ /* 0x000ea400080010ff */
[----:B--2---:R-:W-:Y:S05]  /*8ce0*/  @!P0 BRA `(.L_x_160) ;  /* 0xfffffffc00f08947 */ /* 0x004fea000383ffff */
[----:B------:R-:W-:Y:S05]  /*8cf0*/  BRA `(.L_x_161) ;  /* 0xffffffb800087947 */ /* 0x000fea000383ffff */
.L_x_75:
[----:B------:R-:W-:Y:S07]  /*8d00*/  MOV R0, UR7 ;  /* 0x0000000700007c02 */ /* 0x000fee0008000f00 */
.L_x_162:
[----:B-1----:R1:W2:Y:S02]  /*8d10*/  SYNCS.PHASECHK.TRANS64.TRYWAIT P0, [R0+URZ+0x68], R14 ;  /* 0x0000680e000075a7 */ /* 0x0022a400080011ff */
[----:B--2---:R-:W-:Y:S05]  /*8d20*/  @!P0 NANOSLEEP.SYNCS 0x989680 ;  /* 0x009896800000895d */ /* 0x004fea0003900000 */
[----:B------:R-:W2:Y:S02]  /*8d30*/  @!P0 SYNCS.PHASECHK.TRANS64 P0, [R0+URZ+0x68], R14 ;  /* 0x0000680e000085a7 */ /* 0x000ea400080010ff */
[----:B--2---:R-:W-:Y:S05]  /*8d40*/  @!P0 BRA `(.L_x_162) ;  /* 0xfffffffc00f08947 */ /* 0x004fea000383ffff */
[----:B------:R-:W-:Y:S05]  /*8d50*/  BRA `(.L_x_163) ;  /* 0xffffffb800407947 */ /* 0x000fea000383ffff */
.L_x_76:
[----:B------:R-:W-:Y:S07]  /*8d60*/  MOV R0, UR7 ;  /* 0x0000000700007c02 */ /* 0x000fee0008000f00 */
.L_x_164:
[----:B-1----:R1:W2:Y:S02]  /*8d70*/  SYNCS.PHASECHK.TRANS64.TRYWAIT P0, [R0+URZ+0x70], R14 ;  /* 0x0000700e000075a7 */ /* 0x0022a400080011ff */
[----:B--2---:R-:W-:Y:S05]  /*8d80*/  @!P0 NANOSLEEP.SYNCS 0x989680 ;  /* 0x009896800000895d */ /* 0x004fea0003900000 */
[----:B------:R-:W2:Y:S02]  /*8d90*/  @!P0 SYNCS.PHASECHK.TRANS64 P0, [R0+URZ+0x70], R14 ;  /* 0x0000700e000085a7 */ /* 0x000ea400080010ff */
[----:B--2---:R-:W-:Y:S05]  /*8da0*/  @!P0 BRA `(.L_x_164) ;  /* 0xfffffffc00f08947 */ /* 0x004fea000383ffff */
[----:B------:R-:W-:Y:S05]  /*8db0*/  BRA `(.L_x_165) ;  /* 0xffffffb800847947 */ /* 0x000fea000383ffff */
.L_x_77:
[----:B------:R-:W-:Y:S07]  /*8dc0*/  MOV R0, UR7 ;  /* 0x0000000700007c02 */ /* 0x000fee0008000f00 */
.L_x_166:
[----:B-1----:R1:W2:Y:S02]  /*8dd0*/  SYNCS.PHASECHK.TRANS64.TRYWAIT P0, [R0+URZ+0x78], R14 ;  /* 0x0000780e000075a7 */ /* 0x0022a400080011ff */
[----:B--2---:R-:W-:Y:S05]  /*8de0*/  @!P0 NANOSLEEP.SYNCS 0x989680 ;  /* 0x009896800000895d */ /* 0x004fea0003900000 */
[----:B------:R-:W2:Y:S02]  /*8df0*/  @!P0 SYNCS.PHASECHK.TRANS64 P0, [R0+URZ+0x78], R14 ;  /* 0x0000780e000085a7 */ /* 0x000ea400080010ff */
[----:B--2---:R-:W-:Y:S05]  /*8e00*/  @!P0 BRA `(.L_x_166) ;  /* 0xfffffffc00f08947 */ /* 0x004fea000383ffff */
[----:B------:R-:W-:Y:S05]  /*8e10*/  BRA `(.L_x_167) ;  /* 0xffffffbc00087947 */ /* 0x000fea000383ffff */
.L_x_79:
[----:B------:R-:W-:-:S07]  /*8e20*/  MOV R0, UR7 ;  /* 0x0000000700007c02 */ /* 0x000fce0008000f00 */
.L_x_168:
[----:B-1----:R1:W3:Y:S02]  /*8e30*/  SYNCS.PHASECHK.TRANS64.TRYWAIT P0, [R0+URZ+0x60], R2 ;  /* 0x00006002000075a7 */ /* 0x0022e400080011ff */
[----:B---3--:R-:W-:Y:S05]  /*8e40*/  @!P0 NANOSLEEP.SYNCS 0x989680 ;  /* 0x009896800000895d */ /* 0x008fea0003900000 */
[----:B------:R-:W3:Y:S02]  /*8e50*/  @!P0 SYNCS.PHASECHK.TRANS64 P0, [R0+URZ+0x60], R2 ;  /* 0x00006002000085a7 */ /* 0x000ee400080010ff */
[----:B---3--:R-:W-:Y:S05]  /*8e60*/  @!P0 BRA `(.L_x_168) ;  /* 0xfffffffc00f08947 */ /* 0x008fea000383ffff */
[----:B------:R-:W-:Y:S05]  /*8e70*/  BRA `(.L_x_169) ;  /* 0xffffffbc00787947 */ /* 0x000fea000383ffff */
.L_x_80:
[----:B-1----:R-:W-:-:S07]  /*8e80*/  MOV R0, UR7 ;  /* 0x0000000700007c02 */ /* 0x002fce0008000f00 */
.L_x_170:
[----:B-1----:R1:W3:Y:S02]  /*8e90*/  SYNCS.PHASECHK.TRANS64.TRYWAIT P0, [R0+URZ+0x68], R2 ;  /* 0x00006802000075a7 */ /* 0x0022e400080011ff */
[----:B---3--:R-:W-:Y:S05]  /*8ea0*/  @!P0 NANOSLEEP.SYNCS 0x989680 ;  /* 0x009896800000895d */ /* 0x008fea0003900000 */
[----:B------:R-:W3:Y:S02]  /*8eb0*/  @!P0 SYNCS.PHASECHK.TRANS64 P0, [R0+URZ+0x68], R2 ;  /* 0x00006802000085a7 */ /* 0x000ee400080010ff */
[----:B---3--:R-:W-:Y:S05]  /*8ec0*/  @!P0 BRA `(.L_x_170) ;  /* 0xfffffffc00f08947 */ /* 0x008fea000383ffff */
[----:B------:R-:W-:Y:S05]  /*8ed0*/  BRA `(.L_x_171) ;  /* 0xffffffbc00687947 */ /* 0x000fea000383ffff */
.L_x_81:
[----:B-1----:R-:W-:-:S07]  /*8ee0*/  MOV R0, UR7 ;  /* 0x0000000700007c02 */ /* 0x002fce0008000f00 */
.L_x_172:
[----:B-1----:R1:W3:Y:S02]  /*8ef0*/  SYNCS.PHASECHK.TRANS64.TRYWAIT P0, [R0+URZ+0x70], R2 ;  /* 0x00007002000075a7 */ /* 0x0022e400080011ff */
[----:B---3--:R-:W-:Y:S05]  /*8f00*/  @!P0 NANOSLEEP.SYNCS 0x989680 ;  /* 0x009896800000895d */ /* 0x008fea0003900000 */
[----:B------:R-:W3:Y:S02]  /*8f10*/  @!P0 SYNCS.PHASECHK.TRANS64 P0, [R0+URZ+0x70], R2 ;  /* 0x00007002000085a7 */ /* 0x000ee400080010ff */
[----:B---3--:R-:W-:Y:S05]  /*8f20*/  @!P0 BRA `(.L_x_172) ;  /* 0xfffffffc00f08947 */ /* 0x008fea000383ffff */
[----:B------:R-:W-:Y:S05]  /*8f30*/  BRA `(.L_x_173) ;  /* 0xffffffbc00587947 */ /* 0x000fea000383ffff */
.L_x_83:
[----:B--2---:R2:W4:Y:S02]  /*8f40*/  SYNCS.PHASECHK.TRANS64.TRYWAIT P0, [R0+URZ+0x90], R2 ;  /* 0x00009002000075a7 */ /* 0x00452400080011ff */
[----:B----4-:R-:W-:Y:S05]  /*8f50*/  @!P0 NANOSLEEP.SYNCS 0x989680 ;  /* 0x009896800000895d */ /* 0x010fea0003900000 */
[----:B------:R-:W4:Y:S02]  /*8f60*/  @!P0 SYNCS.PHASECHK.TRANS64 P0, [R0+URZ+0x90], R2 ;  /* 0x00009002000085a7 */ /* 0x000f2400080010ff */
[----:B----4-:R-:W-:Y:S05]  /*8f70*/  @!P0 BRA `(.L_x_83) ;  /* 0xfffffffc00f08947 */ /* 0x010fea000383ffff */
[----:B------:R-:W-:Y:S05]  /*8f80*/  BRA `(.L_x_174) ;  /* 0xffffffc000307947 */ /* 0x000fea000383ffff */
.L_x_94:
[----:B-1----:R-:W-:Y:S04]  /*8f90*/  MOV R0, UR48 ;  /* 0x0000003000007c02 */ /* 0x002fe80008000f00 */
[----:B------:R1:W3:Y:S03]  /*8fa0*/  SYNCS.PHASECHK.TRANS64.TRYWAIT P1, [R0+URZ+0x40], R3 ;  /* 0x00004003000075a7 */ /* 0x0002e600080211ff */
[----:B---3--:R-:W-:Y:S05]  /*8fb0*/  @!P1 NANOSLEEP.SYNCS 0x989680 ;  /* 0x009896800000995d */ /* 0x008fea0003900000 */
[----:B------:R-:W3:Y:S02]  /*8fc0*/  @!P1 SYNCS.PHASECHK.TRANS64 P1, [R0+URZ+0x40], R3 ;  /* 0x00004003000095a7 */ /* 0x000ee400080210ff */
[----:B---3--:R-:W-:Y:S05]  /*8fd0*/  @!P1 BRA `(.L_x_94) ;  /* 0xfffffffc00ec9947 */ /* 0x008fea000383ffff */
[----:B------:R-:W-:Y:S05]  /*8fe0*/  BRA `(.L_x_93) ;  /* 0xffffffcc00687947 */ /* 0x000fea000383ffff */
.L_x_96:
[----:B-1----:R1:W2:Y:S02]  /*8ff0*/  SYNCS.PHASECHK.TRANS64.TRYWAIT P0, [R84+URZ+0xb0], R2 ;  /* 0x0000b002540075a7 */ /* 0x0022a400080011ff */
[----:B--2---:R-:W-:Y:S05]  /*9000*/  @!P0 NANOSLEEP.SYNCS 0x989680 ;  /* 0x009896800000895d */ /* 0x004fea0003900000 */
[----:B------:R-:W2:Y:S02]  /*9010*/  @!P0 SYNCS.PHASECHK.TRANS64 P0, [R84+URZ+0xb0], R2 ;  /* 0x0000b002540085a7 */ /* 0x000ea400080010ff */
[----:B--2---:R-:W-:Y:S05]  /*9020*/  @!P0 BRA `(.L_x_96) ;  /* 0xfffffffc00f08947 */ /* 0x004fea000383ffff */
[----:B------:R-:W-:Y:S05]  /*9030*/  BRA `(.L_x_95) ;  /* 0xffffffcc00947947 */ /* 0x000fea000383ffff */
.L_x_105:
[----:B-1----:R1:W2:Y:S02]  /*9040*/  SYNCS.PHASECHK.TRANS64.TRYWAIT P0, [R2+URZ+0x40], R0 ;  /* 0x00004000020075a7 */ /* 0x0022a400080011ff */
[----:B--2---:R-:W-:Y:S05]  /*9050*/  @!P0 NANOSLEEP.SYNCS 0x989680 ;  /* 0x009896800000895d */ /* 0x004fea0003900000 */
[----:B------:R-:W2:Y:S02]  /*9060*/  @!P0 SYNCS.PHASECHK.TRANS64 P0, [R2+URZ+0x40], R0 ;  /* 0x00004000020085a7 */ /* 0x000ea400080010ff */
[----:B--2---:R-:W-:Y:S05]  /*9070*/  @!P0 BRA `(.L_x_105) ;  /* 0xfffffffc00f08947 */ /* 0x004fea000383ffff */
[----:B------:R-:W-:Y:S05]  /*9080*/  BRA `(.L_x_104) ;  /* 0xffffffd400b87947 */ /* 0x000fea000383ffff */
.L_x_113:
[----:B-1----:R1:W2:Y:S02]  /*9090*/  SYNCS.PHASECHK.TRANS64.TRYWAIT P0, [R0+URZ+0x40], R5 ;  /* 0x00004005000075a7 */ /* 0x0022a400080011ff */
[----:B--2---:R-:W-:Y:S05]  /*90a0*/  @!P0 NANOSLEEP.SYNCS 0x989680 ;  /* 0x009896800000895d */ /* 0x004fea0003900000 */
[----:B------:R-:W2:Y:S02]  /*90b0*/  @!P0 SYNCS.PHASECHK.TRANS64 P0, [R0+URZ+0x40], R5 ;  /* 0x00004005000085a7 */ /* 0x000ea400080010ff */
[----:B--2---:R-:W-:Y:S05]  /*90c0*/  @!P0 BRA `(.L_x_113) ;  /* 0xfffffffc00f08947 */ /* 0x004fea000383ffff */
[----:B------:R-:W-:Y:S05]  /*90d0*/  BRA `(.L_x_112) ;  /* 0xffffffdc00fc7947 */ /* 0x000fea000383ffff */
.L_x_121:
[----:B--2---:R2:W3:Y:S02]  /*90e0*/  SYNCS.PHASECHK.TRANS64.TRYWAIT P0, [R2+URZ+0x40], R0 ;  /* 0x00004000020075a7 */ /* 0x0044e400080011ff */
[----:B---3--:R-:W-:Y:S05]  /*90f0*/  @!P0 NANOSLEEP.SYNCS 0x989680 ;  /* 0x009896800000895d */ /* 0x008fea0003900000 */
[----:B------:R-:W3:Y:S02]  /*9100*/  @!P0 SYNCS.PHASECHK.TRANS64 P0, [R2+URZ+0x40], R0 ;  /* 0x00004000020085a7 */ /* 0x000ee400080010ff */
[----:B---3--:R-:W-:Y:S05]  /*9110*/  @!P0 BRA `(.L_x_121) ;  /* 0xfffffffc00f08947 */ /* 0x008fea000383ffff */
[----:B------:R-:W-:Y:S05]  /*9120*/  BRA `(.L_x_120) ;  /* 0xffffffe800407947 */ /* 0x000fea000383ffff */
        .weak           $__internal_0_$__cuda_sm10x_tcgen05_guardrail_trap_col_being_dealloced_not_returned_by_alloc
        .type           $__internal_0_$__cuda_sm10x_tcgen05_guardrail_trap_col_being_dealloced_not_returned_by_alloc,@function
        .size           $__internal_0_$__cuda_sm10x_tcgen05_guardrail_trap_col_being_dealloced_not_returned_by_alloc,($__internal_1_$__cuda_sm10x_tcgen05_guardrail_trap_phase_invalid_during_alloc - $__internal_0_$__cuda_sm10x_tcgen05_guardrail_trap_col_being_dealloced_not_returned_by_alloc)
$__internal_0_$__cuda_sm10x_tcgen05_guardrail_trap_col_being_dealloced_not_returned_by_alloc:
[----:B------:R-:W-:Y:S05]  /*9130*/  BPT.TRAP 0x1 ;  /* 0x000000040000795c */ /* 0x000fea0000300000 */
[----:B------:R-:W-:-:S04]  /*9140*/  HFMA2 R3, -RZ, RZ, 0, 0 ;  /* 0x00000000ff037431 */ /* 0x000fc800000001ff */
[----:B------:R-:W-:Y:S05]  /*9150*/  RET.REL.NODEC R2 `(_ZN7cutlass13device_kernelINS_4gemm6kernel13GemmUniversalIN4cute5tupleIJiiiiEEENS1_10collective13CollectiveMmaINS1_35MainloopSm100TmaUmmaWarpSpecializedILi4ELi2ELi4ENS5_IJNS4_1CILi1EEESB_SB_EEEEENS5_IJNSA_ILi64EEENSA_ILi128EEESE_EEENS_10tfloat32_tENS5_IJlSB_lEEESH_SI_NS4_8TiledMMAINS4_8MMA_AtomIJNS4_17SM100_MMA_TF32_SSISH_SH_fLi64ELi128ELNS4_4UMMA5MajorE0ELSN_0ELNSM_7ScaleInE0ELSO_0EEEEEENS4_6LayoutISC_NS5_IJNSA_ILi0EEESS_SS_EEEEENS5_IJNS4_10UnderscoreESV_SV_EEEEENS4_13SM90_TMA_LOADENS4_14ComposedLayoutINS4_7SwizzleILi3ELi4ELi3EEENS4_18smem_ptr_flag_bitsILi32EEENSR_INS5_IJNSA_ILi8EEENSA_ILi32EEEEEENS5_IJS15_SB_EEEEEEEvNS4_8identityESY_S19_vS1A_EENS_8epilogue10collective18CollectiveEpilogueINS1C_23Sm100TmaWarpSpecializedILi4ELi2ELi16ELb1ELb0EEEJSG_NS5_IJNSR_ISE_SB_EENSR_IS15_SB_EEEEESH_SI_SH_SI_NS1C_6fusion15FusionCallbacksIS1G_NS1K_17LinearCombinationISH_fSH_fLNS_15FloatRoundStyleE2EEESG_S1J_JEEENS4_5SM1004TMEM4LOAD26SM100_TMEM_LOAD_16dp128b8xESY_S19_NS4_17SM75_U32x4_LDSM_NENS4_14SM90_TMA_STOREES19_NS4_17SM90_U32x4_STSM_NENS4_39AutoVectorizingCopyWithAssumedAlignmentILi128EEEEEEvvEEEEvNT_6ParamsE) ;  /* 0xffffff6c02a87950 */ /* 0x000fea0003c3ffff */
        .weak           $__internal_1_$__cuda_sm10x_tcgen05_guardrail_trap_phase_invalid_during_alloc
        .type           $__internal_1_$__cuda_sm10x_tcgen05_guardrail_trap_phase_invalid_during_alloc,@function
        .size           $__internal_1_$__cuda_sm10x_tcgen05_guardrail_trap_phase_invalid_during_alloc,($__internal_2_$__cuda_sm10x_tcgen05_guardrail_trap_unallocated_columns_being_dealloced - $__internal_1_$__cuda_sm10x_tcgen05_guardrail_trap_phase_invalid_during_alloc)
$__internal_1_$__cuda_sm10x_tcgen05_guardrail_trap_phase_invalid_during_alloc:
[----:B------:R-:W-:Y:S05]  /*9160*/  BPT.TRAP 0x1 ;  /* 0x000000040000795c */ /* 0x000fea0000300000 */
[----:B------:R-:W-:-:S04]  /*9170*/  MOV R3, 0x0 ;  /* 0x0000000000037802 */ /* 0x000fc80000000f00 */
[----:B------:R-:W-:Y:S05]  /*9180*/  RET.REL.NODEC R2 `(_ZN7cutlass13device_kernelINS_4gemm6kernel13GemmUniversalIN4cute5tupleIJiiiiEEENS1_10collective13CollectiveMmaINS1_35MainloopSm100TmaUmmaWarpSpecializedILi4ELi2ELi4ENS5_IJNS4_1CILi1EEESB_SB_EEEEENS5_IJNSA_ILi64EEENSA_ILi128EEESE_EEENS_10tfloat32_tENS5_IJlSB_lEEESH_SI_NS4_8TiledMMAINS4_8MMA_AtomIJNS4_17SM100_MMA_TF32_SSISH_SH_fLi64ELi128ELNS4_4UMMA5MajorE0ELSN_0ELNSM_7ScaleInE0ELSO_0EEEEEENS4_6LayoutISC_NS5_IJNSA_ILi0EEESS_SS_EEEEENS5_IJNS4_10UnderscoreESV_SV_EEEEENS4_13SM90_TMA_LOADENS4_14ComposedLayoutINS4_7SwizzleILi3ELi4ELi3EEENS4_18smem_ptr_flag_bitsILi32EEENSR_INS5_IJNSA_ILi8EEENSA_ILi32EEEEEENS5_IJS15_SB_EEEEEEEvNS4_8identityESY_S19_vS1A_EENS_8epilogue10collective18CollectiveEpilogueINS1C_23Sm100TmaWarpSpecializedILi4ELi2ELi16ELb1ELb0EEEJSG_NS5_IJNSR_ISE_SB_EENSR_IS15_SB_EEEEESH_SI_SH_SI_NS1C_6fusion15FusionCallbacksIS1G_NS1K_17LinearCombinationISH_fSH_fLNS_15FloatRoundStyleE2EEESG_S1J_JEEENS4_5SM1004TMEM4LOAD26SM100_TMEM_LOAD_16dp128b8xESY_S19_NS4_17SM75_U32x4_LDSM_NENS4_14SM90_TMA_STOREES19_NS4_17SM90_U32x4_STSM_NENS4_39AutoVectorizingCopyWithAssumedAlignmentILi128EEEEEEvvEEEEvNT_6ParamsE) ;  /* 0xffffff6c029c7950 */ /* 0x000fea0003c3ffff */
        .weak           $__internal_2_$__cuda_sm10x_tcgen05_guardrail_trap_unallocated_columns_being_dealloced
        .type           $__internal_2_$__cuda_sm10x_tcgen05_guardrail_trap_unallocated_columns_being_dealloced,@function
        .size           $__internal_2_$__cuda_sm10x_tcgen05_guardrail_trap_unallocated_columns_being_dealloced,(.L_x_176 - $__internal_2_$__cuda_sm10x_tcgen05_guardrail_trap_unallocated_columns_being_dealloced)
$__internal_2_$__cuda_sm10x_tcgen05_guardrail_trap_unallocated_columns_being_dealloced:
[----:B------:R-:W-:Y:S05]  /*9190*/  BPT.TRAP 0x1 ;  /* 0x000000040000795c */ /* 0x000fea0000300000 */
[----:B------:R-:W-:-:S04]  /*91a0*/  HFMA2 R3, -RZ, RZ, 0, 0 ;  /* 0x00000000ff037431 */ /* 0x000fc800000001ff */
[----:B------:R-:W-:Y:S05]  /*91b0*/  RET.REL.NODEC R2 `(_ZN7cutlass13device_kernelINS_4gemm6kernel13GemmUniversalIN4cute5tupleIJiiiiEEENS1_10collective13CollectiveMmaINS1_35MainloopSm100TmaUmmaWarpSpecializedILi4ELi2ELi4ENS5_IJNS4_1CILi1EEESB_SB_EEEEENS5_IJNSA_ILi64EEENSA_ILi128EEESE_EEENS_10tfloat32_tENS5_IJlSB_lEEESH_SI_NS4_8TiledMMAINS4_8MMA_AtomIJNS4_17SM100_MMA_TF32_SSISH_SH_fLi64ELi128ELNS4_4UMMA5MajorE0ELSN_0ELNSM_7ScaleInE0ELSO_0EEEEEENS4_6LayoutISC_NS5_IJNSA_ILi0EEESS_SS_EEEEENS5_IJNS4_10UnderscoreESV_SV_EEEEENS4_13SM90_TMA_LOADENS4_14ComposedLayoutINS4_7SwizzleILi3ELi4ELi3EEENS4_18smem_ptr_flag_bitsILi32EEENSR_INS5_IJNSA_ILi8EEENSA_ILi32EEEEEENS5_IJS15_SB_EEEEEEEvNS4_8identityESY_S19_vS1A_EENS_8epilogue10collective18CollectiveEpilogueINS1C_23Sm100TmaWarpSpecializedILi4ELi2ELi16ELb1ELb0EEEJSG_NS5_IJNSR_ISE_SB_EENSR_IS15_SB_EEEEESH_SI_SH_SI_NS1C_6fusion15FusionCallbacksIS1G_NS1K_17LinearCombinationISH_fSH_fLNS_15FloatRoundStyleE2EEESG_S1J_JEEENS4_5SM1004TMEM4LOAD26SM100_TMEM_LOAD_16dp128b8xESY_S19_NS4_17SM75_U32x4_LDSM_NENS4_14SM90_TMA_STOREES19_NS4_17SM90_U32x4_STSM_NENS4_39AutoVectorizingCopyWithAssumedAlignmentILi128EEEEEEvvEEEEvNT_6ParamsE) ;  /* 0xffffff6c02907950 */ /* 0x000fea0003c3ffff */
.L_x_175:
[----:B------:R-:W-:-:S00]  /*91c0*/  BRA `(.L_x_175) ;  /* 0xfffffffc00fc7947 */ /* 0x000fc0000383ffff */
[----:B------:R-:W-:-:S00]  /*91d0*/  NOP ;  /* 0x0000000000007918 */ /* 0x000fc00000000000 */
        /* <DEDUP_REMOVED lines=10> */
.L_x_176:


//--------------------- .nv.global.init           --------------------------
	.section	.nv.global.init,"aw",@progbits
.nv.global.init:
	.type		$str$27,@object
	.size		$str$27,($str$28 - $str$27)
$str$27:
        /*0000*/ 	.byte	0x28, 0x61, 0x64, 0x64, 0x72, 0x65, 0x73, 0x73, 0x20, 0x26, 0x20, 0x6d, 0x61, 0x73, 0x6b, 0x29
        /*0010*/ 	.byte	0x20, 0x3d, 0x3d, 0x20, 0x30, 0x00
	.type		$str$28,@object
	.size		$str$28,($str$26 - $str$28)
$str$28:
        /*0016*/ 	.byte	0x2f, 0x74, 0x6d, 0x70, 0x2f, 0x63, 0x75, 0x74, 0x6c, 0x61, 0x73, 0x73, 0x5f, 0x73, 0x77, 0x65
        /*0026*/ 	.byte	0x65, 0x70, 0x5f, 0x73, 0x72, 0x63, 0x2f, 0x69, 0x6e, 0x63, 0x6c, 0x75, 0x64, 0x65, 0x2f, 0x63
        /*0036*/ 	.byte	0x75, 0x74, 0x65, 0x2f, 0x70, 0x6f, 0x69, 0x6e, 0x74, 0x65, 0x72, 0x5f, 0x66, 0x6c, 0x61, 0x67
        /*0046*/ 	.byte	0x67, 0x65, 0x64, 0x2e, 0x68, 0x70, 0x70, 0x00
	.type		$str$26,@object
	.size		$str$26,($str$25 - $str$26)
$str$26:
        /*004e*/ 	.byte	0x2f, 0x74, 0x6d, 0x70, 0x2f, 0x63, 0x75, 0x74, 0x6c, 0x61, 0x73, 0x73, 0x5f, 0x73, 0x77, 0x65
        /*005e*/ 	.byte	0x65, 0x70, 0x5f, 0x73, 0x72, 0x63, 0x2f, 0x69, 0x6e, 0x63, 0x6c, 0x75, 0x64, 0x65, 0x2f, 0x63
        /*006e*/ 	.byte	0x75, 0x74, 0x65, 0x2f, 0x61, 0x74, 0x6f, 0x6d, 0x2f, 0x63, 0x6f, 0x70, 0x79, 0x5f, 0x74, 0x72
        /*007e*/ 	.byte	0x61, 0x69, 0x74, 0x73, 0x5f, 0x73, 0x6d, 0x31, 0x30, 0x30, 0x2e, 0x68, 0x70, 0x70, 0x00
	.type		$str$25,@object
	.size		$str$25,(__unnamed_1 - $str$25)
$str$25:
        /*008d*/ 	.byte	0x28, 0x28, 0x75, 0x69, 0x6e, 0x74, 0x33, 0x32, 0x5f, 0x74, 0x28, 0x74, 0x68, 0x72, 0x65, 0x61
        /*009d*/ 	.byte	0x64, 0x49, 0x64, 0x78, 0x2e, 0x78, 0x29, 0x20, 0x2f, 0x20, 0x33, 0x32, 0x29, 0x20, 0x25, 0x20
        /*00ad*/ 	.byte	0x34, 0x29, 0x20, 0x3d, 0x3d, 0x20, 0x28, 0x28, 0x28, 0x74, 0x6d, 0x65, 0x6d, 0x5f, 0x61, 0x64
        /*00bd*/ 	.byte	0x64, 0x72, 0x20, 0x3e, 0x3e, 0x20, 0x31, 0x36, 0x29, 0x20, 0x2f, 0x20, 0x33, 0x32, 0x29, 0x20
        /*00cd*/ 	.byte	0x25, 0x20, 0x34, 0x29, 0x00
	.type		__unnamed_1,@object
	.size		__unnamed_1,(__unnamed_2 - __unnamed_1)
__unnamed_1:
        /*00d2*/ 	.byte	0x61, 0x75, 0x74, 0x6f, 0x20, 0x63, 0x75, 0x74, 0x65, 0x3a, 0x3a, 0x61, 0x73, 0x5f, 0x70, 0x6f
        /* <DEDUP_REMOVED lines=24> */
        /*0262*/ 	.byte	0x30, 0x34, 0x38, 0x3e, 0x3e, 0x3e, 0x3e, 0x5d, 0x00
	.type		__unnamed_2,@object
	.size		__unnamed_2,(.L_2 - __unnamed_2)
__unnamed_2:
        /* <DEDUP_REMOVED lines=45> */
        /*053b*/ 	.byte	0x3e, 0x3e, 0x3e, 0x5d, 0x00
.L_2:


//--------------------- .nv.shared._ZN7cutlass13device_kernelINS_4gemm6kernel13GemmUniversalIN4cute5tupleIJiiiiEEENS1_10collective13CollectiveMmaINS1_35MainloopSm100TmaUmmaWarpSpecializedILi4ELi2ELi4ENS5_IJNS4_1CILi1EEESB_SB_EEEEENS5_IJNSA_ILi64EEENSA_ILi128EEESE_EEENS_10tfloat32_tENS5_IJlSB_lEEESH_SI_NS4_8TiledMMAINS4_8MMA_AtomIJNS4_17SM100_MMA_TF32_SSISH_SH_fLi64ELi128ELNS4_4UMMA5MajorE0ELSN_0ELNSM_7ScaleInE0ELSO_0EEEEEENS4_6LayoutISC_NS5_IJNSA_ILi0EEESS_SS_EEEEENS5_IJNS4_10UnderscoreESV_SV_EEEEENS4_13SM90_TMA_LOADENS4_14ComposedLayoutINS4_7SwizzleILi3ELi4ELi3EEENS4_18smem_ptr_flag_bitsILi32EEENSR_INS5_IJNSA_ILi8EEENSA_ILi32EEEEEENS5_IJS15_SB_EEEEEEEvNS4_8identityESY_S19_vS1A_EENS_8epilogue10collective18CollectiveEpilogueINS1C_23Sm100TmaWarpSpecializedILi4ELi2ELi16ELb1ELb0EEEJSG_NS5_IJNSR_ISE_SB_EENSR_IS15_SB_EEEEESH_SI_SH_SI_NS1C_6fusion15FusionCallbacksIS1G_NS1K_17LinearCombinationISH_fSH_fLNS_15FloatRoundStyleE2EEESG_S1J_JEEENS4_5SM1004TMEM4LOAD26SM100_TMEM_LOAD_16dp128b8xESY_S19_NS4_17SM75_U32x4_LDSM_NENS4_14SM90_TMA_STOREES19_NS4_17SM90_U32x4_STSM_NENS4_39AutoVectorizingCopyWithAssumedAlignmentILi128EEEEEEvvEEEEvNT_6ParamsE --------------------------
	.section	.nv.shared._ZN7cutlass13device_kernelINS_4gemm6kernel13GemmUniversalIN4cute5tupleIJiiiiEEENS1_10collective13CollectiveMmaINS1_35MainloopSm100TmaUmmaWarpSpecializedILi4ELi2ELi4ENS5_IJNS4_1CILi1EEESB_SB_EEEEENS5_IJNSA_ILi64EEENSA_ILi128EEESE_EEENS_10tfloat32_tENS5_IJlSB_lEEESH_SI_NS4_8TiledMMAINS4_8MMA_AtomIJNS4_17SM100_MMA_TF32_SSISH_SH_fLi64ELi128ELNS4_4UMMA5MajorE0ELSN_0ELNSM_7ScaleInE0ELSO_0EEEEEENS4_6LayoutISC_NS5_IJNSA_ILi0EEESS_SS_EEEEENS5_IJNS4_10UnderscoreESV_SV_EEEEENS4_13SM90_TMA_LOADENS4_14ComposedLayoutINS4_7SwizzleILi3ELi4ELi3EEENS4_18smem_ptr_flag_bitsILi32EEENSR_INS5_IJNSA_ILi8EEENSA_ILi32EEEEEENS5_IJS15_SB_EEEEEEEvNS4_8identityESY_S19_vS1A_EENS_8epilogue10collective18CollectiveEpilogueINS1C_23Sm100TmaWarpSpecializedILi4ELi2ELi16ELb1ELb0EEEJSG_NS5_IJNSR_ISE_SB_EENSR_IS15_SB_EEEEESH_SI_SH_SI_NS1C_6fusion15FusionCallbacksIS1G_NS1K_17LinearCombinationISH_fSH_fLNS_15FloatRoundStyleE2EEESG_S1J_JEEENS4_5SM1004TMEM4LOAD26SM100_TMEM_LOAD_16dp128b8xESY_S19_NS4_17SM75_U32x4_LDSM_NENS4_14SM90_TMA_STOREES19_NS4_17SM90_U32x4_STSM_NENS4_39AutoVectorizingCopyWithAssumedAlignmentILi128EEEEEEvvEEEEvNT_6ParamsE,"aw",@nobits
	.sectionflags	@""
	.align	16
	.zero		1024


//--------------------- .nv.shared.reserved.0     --------------------------
	.section	.nv.shared.reserved.0,"aw",@nobits
	.weak		__nv_reservedSMEM_offset_0_alias
	.size		__nv_reservedSMEM_offset_0_alias, 0, 64
	.other		__nv_reservedSMEM_offset_0_alias,@"STO_CUDA_RESERVED_SHARED STV_DEFAULT"
__nv_reservedSMEM_offset_0_alias:
	.zero		0
.nv.shared.reserved.0:
	.zero		64
	.weak		__nv_reservedSMEM_tcgen05_partition
	.type		__nv_reservedSMEM_tcgen05_partition,@object
	.size		__nv_reservedSMEM_tcgen05_partition,(.L_0 - __nv_reservedSMEM_tcgen05_partition)
__nv_reservedSMEM_tcgen05_partition:
	.zero		32
.L_0:


//--------------------- .nv.global                --------------------------
	.section	.nv.global,"aw",@nobits
.nv.global:
	.type		_ZN40_INTERNAL_d4294c64_4_k_cu_8c1b1018_274284cute1_E,@object
	.size		_ZN40_INTERNAL_d4294c64_4_k_cu_8c1b1018_274284cute1_E,(_ZN40_INTERNAL_d4294c64_4_k_cu_8c1b1018_274284cuda3std3__45__cpo6cbeginE - _ZN40_INTERNAL_d4294c64_4_k_cu_8c1b1018_274284cute1_E)
_ZN40_INTERNAL_d4294c64_4_k_cu_8c1b1018_274284cute1_E:
	.zero		1
	.type		_ZN40_INTERNAL_d4294c64_4_k_cu_8c1b1018_274284cuda3std3__45__cpo6cbeginE,@object
	.size		_ZN40_INTERNAL_d4294c64_4_k_cu_8c1b1018_274284cuda3std3__45__cpo6cbeginE,(_ZN40_INTERNAL_d4294c64_4_k_cu_8c1b1018_274284cuda3std3__48in_placeE - _ZN40_INTERNAL_d4294c64_4_k_cu_8c1b1018_274284cuda3std3__45__cpo6cbeginE)
_ZN40_INTERNAL_d4294c64_4_k_cu_8c1b1018_274284cuda3std3__45__cpo6cbeginE:
	.zero		1
	.type		_ZN40_INTERNAL_d4294c64_4_k_cu_8c1b1018_274284cuda3std3__48in_placeE,@object
	.size		_ZN40_INTERNAL_d4294c64_4_k_cu_8c1b1018_274284cuda3std3__48in_placeE,(_ZN40_INTERNAL_d4294c64_4_k_cu_8c1b1018_274284cuda3std6ranges3__45__cpo9iter_moveE - _ZN40_INTERNAL_d4294c64_4_k_cu_8c1b1018_274284cuda3std3__48in_placeE)
_ZN40_INTERNAL_d4294c64_4_k_cu_8c1b1018_274284cuda3std3__48in_placeE:
	.zero		1
	.type		_ZN40_INTERNAL_d4294c64_4_k_cu_8c1b1018_274284cuda3std6ranges3__45__cpo9iter_moveE,@object
	.size		_ZN40_INTERNAL_d4294c64_4_k_cu_8c1b1018_274284cuda3std6ranges3__45__cpo9iter_moveE,(_ZN40_INTERNAL_d4294c64_4_k_cu_8c1b1018_274284cuda3std3__45__cpo5beginE - _ZN40_INTERNAL_d4294c64_4_k_cu_8c1b1018_274284cuda3std6ranges3__45__cpo9iter_moveE)
_ZN40_INTERNAL_d4294c64_4_k_cu_8c1b1018_274284cuda3std6ranges3__45__cpo9iter_moveE:
	.zero		1
	.type		_ZN40_INTERNAL_d4294c64_4_k_cu_8c1b1018_274284cuda3std3__45__cpo5beginE,@object
	.size		_ZN40_INTERNAL_d4294c64_4_k_cu_8c1b1018_274284cuda3std3__45__cpo5beginE,(_ZN40_INTERNAL_d4294c64_4_k_cu_8c1b1018_274284cuda3std3__442_GLOBAL__N__d4294c64_4_k_cu_8c1b1018_274286ignoreE - _ZN40_INTERNAL_d4294c64_4_k_cu_8c1b1018_274284cuda3std3__45__cpo5beginE)
_ZN40_INTERNAL_d4294c64_4_k_cu_8c1b1018_274284cuda3std3__45__cpo5beginE:
	.zero		1
	.type		_ZN40_INTERNAL_d4294c64_4_k_cu_8c1b1018_274284cuda3std3__442_GLOBAL__N__d4294c64_4_k_cu_8c1b1018_274286ignoreE,@object
	.size		_ZN40_INTERNAL_d4294c64_4_k_cu_8c1b1018_274284cuda3std3__442_GLOBAL__N__d4294c64_4_k_cu_8c1b1018_274286ignoreE,(_ZN40_INTERNAL_d4294c64_4_k_cu_8c1b1018_274284cute7productE - _ZN40_INTERNAL_d4294c64_4_k_cu_8c1b1018_274284cuda3std3__442_GLOBAL__N__d4294c64_4_k_cu_8c1b1018_274286ignoreE)
_ZN40_INTERNAL_d4294c64_4_k_cu_8c1b1018_274284cuda3std3__442_GLOBAL__N__d4294c64_4_k_cu_8c1b1018_274286ignoreE:
	.zero		1
	.type		_ZN40_INTERNAL_d4294c64_4_k_cu_8c1b1018_274284cute7productE,@object
	.size		_ZN40_INTERNAL_d4294c64_4_k_cu_8c1b1018_274284cute7productE,(_ZN40_INTERNAL_d4294c64_4_k_cu_8c1b1018_274284cuda3std3__45__cpo3endE - _ZN40_INTERNAL_d4294c64_4_k_cu_8c1b1018_274284cute7productE)
_ZN40_INTERNAL_d4294c64_4_k_cu_8c1b1018_274284cute7productE:
	.zero		1
	.type		_ZN40_INTERNAL_d4294c64_4_k_cu_8c1b1018_274284cuda3std3__45__cpo3endE,@object
	.size		_ZN40_INTERNAL_d4294c64_4_k_cu_8c1b1018_274284cuda3std3__45__cpo3endE,(_ZN40_INTERNAL_d4294c64_4_k_cu_8c1b1018_274284cuda3std3__419piecewise_constructE - _ZN40_INTERNAL_d4294c64_4_k_cu_8c1b1018_274284cuda3std3__45__cpo3endE)
_ZN40_INTERNAL_d4294c64_4_k_cu_8c1b1018_274284cuda3std3__45__cpo3endE:
	.zero		1
	.type		_ZN40_INTERNAL_d4294c64_4_k_cu_8c1b1018_274284cuda3std3__419piecewise_constructE,@object
	.size		_ZN40_INTERNAL_d4294c64_4_k_cu_8c1b1018_274284cuda3std3__419piecewise_constructE,(_ZN40_INTERNAL_d4294c64_4_k_cu_8c1b1018_274284cuda3std3__45__cpo4cendE - _ZN40_INTERNAL_d4294c64_4_k_cu_8c1b1018_274284cuda3std3__419piecewise_constructE)
_ZN40_INTERNAL_d4294c64_4_k_cu_8c1b1018_274284cuda3std3__419piecewise_constructE:
	.zero		1
	.type		_ZN40_INTERNAL_d4294c64_4_k_cu_8c1b1018_274284cuda3std3__45__cpo4cendE,@object
	.size		_ZN40_INTERNAL_d4294c64_4_k_cu_8c1b1018_274284cuda3std3__45__cpo4cendE,(_ZN40_INTERNAL_d4294c64_4_k_cu_8c1b1018_274284cuda3std6ranges3__45__cpo4swapE - _ZN40_INTERNAL_d4294c64_4_k_cu_8c1b1018_274284cuda3std3__45__cpo4cendE)
_ZN40_INTERNAL_d4294c64_4_k_cu_8c1b1018_274284cuda3std3__45__cpo4cendE:
	.zero		1
	.type		_ZN40_INTERNAL_d4294c64_4_k_cu_8c1b1018_274284cuda3std6ranges3__45__cpo4swapE,@object
	.size		_ZN40_INTERNAL_d4294c64_4_k_cu_8c1b1018_274284cuda3std6ranges3__45__cpo4swapE,(.L_10 - _ZN40_INTERNAL_d4294c64_4_k_cu_8c1b1018_274284cuda3std6ranges3__45__cpo4swapE)
_ZN40_INTERNAL_d4294c64_4_k_cu_8c1b1018_274284cuda3std6ranges3__45__cpo4swapE:
	.zero		1
.L_10:


//--------------------- .nv.constant0._ZN7cutlass13device_kernelINS_4gemm6kernel13GemmUniversalIN4cute5tupleIJiiiiEEENS1_10collective13CollectiveMmaINS1_35MainloopSm100TmaUmmaWarpSpecializedILi4ELi2ELi4ENS5_IJNS4_1CILi1EEESB_SB_EEEEENS5_IJNSA_ILi64EEENSA_ILi128EEESE_EEENS_10tfloat32_tENS5_IJlSB_lEEESH_SI_NS4_8TiledMMAINS4_8MMA_AtomIJNS4_17SM100_MMA_TF32_SSISH_SH_fLi64ELi128ELNS4_4UMMA5MajorE0ELSN_0ELNSM_7ScaleInE0ELSO_0EEEEEENS4_6LayoutISC_NS5_IJNSA_ILi0EEESS_SS_EEEEENS5_IJNS4_10UnderscoreESV_SV_EEEEENS4_13SM90_TMA_LOADENS4_14ComposedLayoutINS4_7SwizzleILi3ELi4ELi3EEENS4_18smem_ptr_flag_bitsILi32EEENSR_INS5_IJNSA_ILi8EEENSA_ILi32EEEEEENS5_IJS15_SB_EEEEEEEvNS4_8identityESY_S19_vS1A_EENS_8epilogue10collective18CollectiveEpilogueINS1C_23Sm100TmaWarpSpecializedILi4ELi2ELi16ELb1ELb0EEEJSG_NS5_IJNSR_ISE_SB_EENSR_IS15_SB_EEEEESH_SI_SH_SI_NS1C_6fusion15FusionCallbacksIS1G_NS1K_17LinearCombinationISH_fSH_fLNS_15FloatRoundStyleE2EEESG_S1J_JEEENS4_5SM1004TMEM4LOAD26SM100_TMEM_LOAD_16dp128b8xESY_S19_NS4_17SM75_U32x4_LDSM_NENS4_14SM90_TMA_STOREES19_NS4_17SM90_U32x4_STSM_NENS4_39AutoVectorizingCopyWithAssumedAlignmentILi128EEEEEEvvEEEEvNT_6ParamsE --------------------------
	.section	.nv.constant0._ZN7cutlass13device_kernelINS_4gemm6kernel13GemmUniversalIN4cute5tupleIJiiiiEEENS1_10collective13CollectiveMmaINS1_35MainloopSm100TmaUmmaWarpSpecializedILi4ELi2ELi4ENS5_IJNS4_1CILi1EEESB_SB_EEEEENS5_IJNSA_ILi64EEENSA_ILi128EEESE_EEENS_10tfloat32_tENS5_IJlSB_lEEESH_SI_NS4_8TiledMMAINS4_8MMA_AtomIJNS4_17SM100_MMA_TF32_SSISH_SH_fLi64ELi128ELNS4_4UMMA5MajorE0ELSN_0ELNSM_7ScaleInE0ELSO_0EEEEEENS4_6LayoutISC_NS5_IJNSA_ILi0EEESS_SS_EEEEENS5_IJNS4_10UnderscoreESV_SV_EEEEENS4_13SM90_TMA_LOADENS4_14ComposedLayoutINS4_7SwizzleILi3ELi4ELi3EEENS4_18smem_ptr_flag_bitsILi32EEENSR_INS5_IJNSA_ILi8EEENSA_ILi32EEEEEENS5_IJS15_SB_EEEEEEEvNS4_8identityESY_S19_vS1A_EENS_8epilogue10collective18CollectiveEpilogueINS1C_23Sm100TmaWarpSpecializedILi4ELi2ELi16ELb1ELb0EEEJSG_NS5_IJNSR_ISE_SB_EENSR_IS15_SB_EEEEESH_SI_SH_SI_NS1C_6fusion15FusionCallbacksIS1G_NS1K_17LinearCombinationISH_fSH_fLNS_15FloatRoundStyleE2EEESG_S1J_JEEENS4_5SM1004TMEM4LOAD26SM100_TMEM_LOAD_16dp128b8xESY_S19_NS4_17SM75_U32x4_LDSM_NENS4_14SM90_TMA_STOREES19_NS4_17SM90_U32x4_STSM_NENS4_39AutoVectorizingCopyWithAssumedAlignmentILi128EEEEEEvvEEEEvNT_6ParamsE,"a",@progbits
	.sectionflags	@""
	.align	4
.nv.constant0._ZN7cutlass13device_kernelINS_4gemm6kernel13GemmUniversalIN4cute5tupleIJiiiiEEENS1_10collective13CollectiveMmaINS1_35MainloopSm100TmaUmmaWarpSpecializedILi4ELi2ELi4ENS5_IJNS4_1CILi1EEESB_SB_EEEEENS5_IJNSA_ILi64EEENSA_ILi128EEESE_EEENS_10tfloat32_tENS5_IJlSB_lEEESH_SI_NS4_8TiledMMAINS4_8MMA_AtomIJNS4_17SM100_MMA_TF32_SSISH_SH_fLi64ELi128ELNS4_4UMMA5MajorE0ELSN_0ELNSM_7ScaleInE0ELSO_0EEEEEENS4_6LayoutISC_NS5_IJNSA_ILi0EEESS_SS_EEEEENS5_IJNS4_10UnderscoreESV_SV_EEEEENS4_13SM90_TMA_LOADENS4_14ComposedLayoutINS4_7SwizzleILi3ELi4ELi3EEENS4_18smem_ptr_flag_bitsILi32EEENSR_INS5_IJNSA_ILi8EEENSA_ILi32EEEEEENS5_IJS15_SB_EEEEEEEvNS4_8identityESY_S19_vS1A_EENS_8epilogue10collective18CollectiveEpilogueINS1C_23Sm100TmaWarpSpecializedILi4ELi2ELi16ELb1ELb0EEEJSG_NS5_IJNSR_ISE_SB_EENSR_IS15_SB_EEEEESH_SI_SH_SI_NS1C_6fusion15FusionCallbacksIS1G_NS1K_17LinearCombinationISH_fSH_fLNS_15FloatRoundStyleE2EEESG_S1J_JEEENS4_5SM1004TMEM4LOAD26SM100_TMEM_LOAD_16dp128b8xESY_S19_NS4_17SM75_U32x4_LDSM_NENS4_14SM90_TMA_STOREES19_NS4_17SM90_U32x4_STSM_NENS4_39AutoVectorizingCopyWithAssumedAlignmentILi128EEEEEEvvEEEEvNT_6ParamsE:
	.zero		2944


//--------------------- SYMBOLS --------------------------

	.type		.nv.reservedSmem.offset0,@object
	.size		.nv.reservedSmem.offset0,0x4
	.type		.nv.reservedSmem.cap,@object
	.size		.nv.reservedSmem.cap,0x4
	.type		__assertfail,@function
